	.target	sm_90a

	.elftype	@"ET_EXEC"


//--------------------- .note.nv.tkinfo           --------------------------
	.section	.note.nv.tkinfo,"",@"SHT_NOTE"
	.sectionflags	@"SHF_NOTE_NV_TKINFO"
	.tkinfo
        /*0018*/ 	.word	0x00000002
        /*0030*/ 	.string	""
        /*0030*/ 	.string	"ptxas"
        /*0030*/ 	.string	"Cuda compilation tools, release 13.0, V13.0.88"
        /*0030*/ 	.string	"Build cuda_13.0.r13.0/compiler.36424714_0"
        /*0030*/ 	.string	"-arch sm_90a -m 64 "



//--------------------- .note.nv.cuinfo           --------------------------
	.section	.note.nv.cuinfo,"",@"SHT_NOTE"
	.sectionflags	@"SHF_NOTE_NV_CUINFO"
        /*0018*/ 	.short	0x0002
        /*001a*/ 	.short	0x005a
        /*001c*/ 	.short	0x0082
	.zero		2


//--------------------- .nv.info                  --------------------------
	.section	.nv.info,"",@"SHT_CUDA_INFO"
	.align	4


	//----- nvinfo : EIATTR_REGCOUNT
	.align		4
        /*0000*/ 	.byte	0x04, 0x2f
        /*0002*/ 	.short	(.L_12 - .L_11)
	.align		4
.L_11:
        /*0004*/ 	.word	index@(_ZN7cutlass13device_kernelINS_4gemm6kernel13GemmUniversalIN4cute5tupleIJiiiiEEENS1_10collective13CollectiveMmaINS1_37MainloopSm90TmaGmmaWarpSpecializedFP8ILi3ENS5_IJNS4_1CILi2EEESB_NSA_ILi1EEEEEENS1_35KernelTmaWarpSpecializedCooperativeEEENS5_IJNSA_ILi256EEESG_NSA_ILi128EEEEEENS_12float_e5m2_tENS5_IJlSC_lEEESJ_SK_NS4_8TiledMMAINS4_8MMA_AtomIJNS4_4SM904GMMA31MMA_64x256x32_F32E5M2E5M2_SS_TNILNSO_7ScaleInE1ELSQ_1EEEEEENS4_6LayoutINS5_IJSB_SC_SC_EEENS5_IJSC_NSA_ILi0EEESV_EEEEENS5_IJNS4_10UnderscoreESY_SY_EEEEENS4_23SM90_TMA_LOAD_MULTICASTENS4_14ComposedLayoutINS4_7SwizzleILi3ELi4ELi3EEENS4_18smem_ptr_flag_bitsILi8EEENST_INS5_IJNSA_ILi8EEESH_EEENS5_IJSH_SC_EEEEEEEvNS4_8identityES11_S1B_vS1C_EENS_8epilogue10collective6detail29Sm90TmaWarpSpecializedAdapterINS1F_15DefaultEpilogueISJ_SK_SK_NS1E_6thread17LinearCombinationISJ_Li1EffLNS1J_9ScaleType4KindE0ELNS_15FloatRoundStyleE2ESJ_EENS1_15EpilogueDefaultEEEEEvvEEEEvNT_6ParamsE)
        /*0008*/ 	.word	0x000000a8


	//----- nvinfo : EIATTR_FRAME_SIZE
	.align		4
.L_12:
        /*000c*/ 	.byte	0x04, 0x11
        /*000e*/ 	.short	(.L_14 - .L_13)
	.align		4
.L_13:
        /*0010*/ 	.word	index@(_ZN7cutlass13device_kernelINS_4gemm6kernel13GemmUniversalIN4cute5tupleIJiiiiEEENS1_10collective13CollectiveMmaINS1_37MainloopSm90TmaGmmaWarpSpecializedFP8ILi3ENS5_IJNS4_1CILi2EEESB_NSA_ILi1EEEEEENS1_35KernelTmaWarpSpecializedCooperativeEEENS5_IJNSA_ILi256EEESG_NSA_ILi128EEEEEENS_12float_e5m2_tENS5_IJlSC_lEEESJ_SK_NS4_8TiledMMAINS4_8MMA_AtomIJNS4_4SM904GMMA31MMA_64x256x32_F32E5M2E5M2_SS_TNILNSO_7ScaleInE1ELSQ_1EEEEEENS4_6LayoutINS5_IJSB_SC_SC_EEENS5_IJSC_NSA_ILi0EEESV_EEEEENS5_IJNS4_10UnderscoreESY_SY_EEEEENS4_23SM90_TMA_LOAD_MULTICASTENS4_14ComposedLayoutINS4_7SwizzleILi3ELi4ELi3EEENS4_18smem_ptr_flag_bitsILi8EEENST_INS5_IJNSA_ILi8EEESH_EEENS5_IJSH_SC_EEEEEEEvNS4_8identityES11_S1B_vS1C_EENS_8epilogue10collective6detail29Sm90TmaWarpSpecializedAdapterINS1F_15DefaultEpilogueISJ_SK_SK_NS1E_6thread17LinearCombinationISJ_Li1EffLNS1J_9ScaleType4KindE0ELNS_15FloatRoundStyleE2ESJ_EENS1_15EpilogueDefaultEEEEEvvEEEEvNT_6ParamsE)
        /*0014*/ 	.word	0x00000cc8


	//----- nvinfo : EIATTR_MIN_STACK_SIZE
	.align		4
.L_14:
        /*0018*/ 	.byte	0x04, 0x12
        /*001a*/ 	.short	(.L_16 - .L_15)
	.align		4
.L_15:
        /*001c*/ 	.word	index@(_ZN7cutlass13device_kernelINS_4gemm6kernel13GemmUniversalIN4cute5tupleIJiiiiEEENS1_10collective13CollectiveMmaINS1_37MainloopSm90TmaGmmaWarpSpecializedFP8ILi3ENS5_IJNS4_1CILi2EEESB_NSA_ILi1EEEEEENS1_35KernelTmaWarpSpecializedCooperativeEEENS5_IJNSA_ILi256EEESG_NSA_ILi128EEEEEENS_12float_e5m2_tENS5_IJlSC_lEEESJ_SK_NS4_8TiledMMAINS4_8MMA_AtomIJNS4_4SM904GMMA31MMA_64x256x32_F32E5M2E5M2_SS_TNILNSO_7ScaleInE1ELSQ_1EEEEEENS4_6LayoutINS5_IJSB_SC_SC_EEENS5_IJSC_NSA_ILi0EEESV_EEEEENS5_IJNS4_10UnderscoreESY_SY_EEEEENS4_23SM90_TMA_LOAD_MULTICASTENS4_14ComposedLayoutINS4_7SwizzleILi3ELi4ELi3EEENS4_18smem_ptr_flag_bitsILi8EEENST_INS5_IJNSA_ILi8EEESH_EEENS5_IJSH_SC_EEEEEEEvNS4_8identityES11_S1B_vS1C_EENS_8epilogue10collective6detail29Sm90TmaWarpSpecializedAdapterINS1F_15DefaultEpilogueISJ_SK_SK_NS1E_6thread17LinearCombinationISJ_Li1EffLNS1J_9ScaleType4KindE0ELNS_15FloatRoundStyleE2ESJ_EENS1_15EpilogueDefaultEEEEEvvEEEEvNT_6ParamsE)
        /*0020*/ 	.word	0x00000cc8
.L_16:


//--------------------- .nv.compat                --------------------------
	.section	.nv.compat,"",@"SHT_CUDA_COMPAT_INFO"
	.align	4
        /*0000*/ 	.byte	0x02, 0x09, 0x01, 0x00, 0x02, 0x02, 0x04, 0x00, 0x02, 0x05, 0x05, 0x00, 0x03, 0x07, 0x01, 0x01
        /*0010*/ 	.byte	0x02, 0x03, 0x01, 0x00, 0x02, 0x06, 0x01, 0x00, 0x04, 0x0b, 0x08, 0x00, 0x00, 0x00, 0x00, 0x00
        /*0020*/ 	.byte	0x00, 0x00, 0x00, 0x00


//--------------------- .nv.info._ZN7cutlass13device_kernelINS_4gemm6kernel13GemmUniversalIN4cute5tupleIJiiiiEEENS1_10collective13CollectiveMmaINS1_37MainloopSm90TmaGmmaWarpSpecializedFP8ILi3ENS5_IJNS4_1CILi2EEESB_NSA_ILi1EEEEEENS1_35KernelTmaWarpSpecializedCooperativeEEENS5_IJNSA_ILi256EEESG_NSA_ILi128EEEEEENS_12float_e5m2_tENS5_IJlSC_lEEESJ_SK_NS4_8TiledMMAINS4_8MMA_AtomIJNS4_4SM904GMMA31MMA_64x256x32_F32E5M2E5M2_SS_TNILNSO_7ScaleInE1ELSQ_1EEEEEENS4_6LayoutINS5_IJSB_SC_SC_EEENS5_IJSC_NSA_ILi0EEESV_EEEEENS5_IJNS4_10UnderscoreESY_SY_EEEEENS4_23SM90_TMA_LOAD_MULTICASTENS4_14ComposedLayoutINS4_7SwizzleILi3ELi4ELi3EEENS4_18smem_ptr_flag_bitsILi8EEENST_INS5_IJNSA_ILi8EEESH_EEENS5_IJSH_SC_EEEEEEEvNS4_8identityES11_S1B_vS1C_EENS_8epilogue10collective6detail29Sm90TmaWarpSpecializedAdapterINS1F_15DefaultEpilogueISJ_SK_SK_NS1E_6thread17LinearCombinationISJ_Li1EffLNS1J_9ScaleType4KindE0ELNS_15FloatRoundStyleE2ESJ_EENS1_15EpilogueDefaultEEEEEvvEEEEvNT_6ParamsE --------------------------
	.section	.nv.info._ZN7cutlass13device_kernelINS_4gemm6kernel13GemmUniversalIN4cute5tupleIJiiiiEEENS1_10collective13CollectiveMmaINS1_37MainloopSm90TmaGmmaWarpSpecializedFP8ILi3ENS5_IJNS4_1CILi2EEESB_NSA_ILi1EEEEEENS1_35KernelTmaWarpSpecializedCooperativeEEENS5_IJNSA_ILi256EEESG_NSA_ILi128EEEEEENS_12float_e5m2_tENS5_IJlSC_lEEESJ_SK_NS4_8TiledMMAINS4_8MMA_AtomIJNS4_4SM904GMMA31MMA_64x256x32_F32E5M2E5M2_SS_TNILNSO_7ScaleInE1ELSQ_1EEEEEENS4_6LayoutINS5_IJSB_SC_SC_EEENS5_IJSC_NSA_ILi0EEESV_EEEEENS5_IJNS4_10UnderscoreESY_SY_EEEEENS4_23SM90_TMA_LOAD_MULTICASTENS4_14ComposedLayoutINS4_7SwizzleILi3ELi4ELi3EEENS4_18smem_ptr_flag_bitsILi8EEENST_INS5_IJNSA_ILi8EEESH_EEENS5_IJSH_SC_EEEEEEEvNS4_8identityES11_S1B_vS1C_EENS_8epilogue10collective6detail29Sm90TmaWarpSpecializedAdapterINS1F_15DefaultEpilogueISJ_SK_SK_NS1E_6thread17LinearCombinationISJ_Li1EffLNS1J_9ScaleType4KindE0ELNS_15FloatRoundStyleE2ESJ_EENS1_15EpilogueDefaultEEEEEvvEEEEvNT_6ParamsE,"",@"SHT_CUDA_INFO"
	.sectionflags	@""
	.align	4


	//----- nvinfo : EIATTR_CUDA_API_VERSION
	.align		4
        /*0000*/ 	.byte	0x04, 0x37
        /*0002*/ 	.short	(.L_18 - .L_17)
.L_17:
        /*0004*/ 	.word	0x00000082


	//----- nvinfo : EIATTR_KPARAM_INFO
	.align		4
.L_18:
        /*0008*/ 	.byte	0x04, 0x17
        /*000a*/ 	.short	(.L_20 - .L_19)
.L_19:
        /*000c*/ 	.word	0x00000000
        /*0010*/ 	.short	0x0000
        /*0012*/ 	.short	0x0070
        /*0014*/ 	.byte	0x00, 0xf0, 0x01, 0x10


	//----- nvinfo : EIATTR_SPARSE_MMA_MASK
	.align		4
.L_20:
        /*0018*/ 	.byte	0x03, 0x50
        /*001a*/ 	.short	0x0000


	//----- nvinfo : EIATTR_MAXREG_COUNT
	.align		4
        /*001c*/ 	.byte	0x03, 0x1b
        /*001e*/ 	.short	0x00a8


	//----- nvinfo : EIATTR_NUM_BARRIERS
	.align		4
        /*0020*/ 	.byte	0x02, 0x4c
        /*0022*/ 	.byte	0x01
	.zero		1


	//----- nvinfo : EIATTR_ANNOTATIONS
	.align		4
        /*0024*/ 	.byte	0x04, 0x55
        /*0026*/ 	.short	(.L_22 - .L_21)


	//   ....[0]....
.L_21:
        /*0028*/ 	.word	0x00000001
        /*002c*/ 	.byte	0x10, 0x07, 0x00, 0x00, 0x01, 0x00, 0x00, 0x00, 0xe0, 0x07, 0x00, 0x00, 0x01, 0x00, 0x00, 0x00
        /* <DEDUP_REMOVED lines=2039> */
        /*7fac*/ 	.byte	0x00, 0x9d, 0x02, 0x00


	//----- nvinfo : EIATTR_MERCURY_ISA_VERSION
	.align		4
.L_22:
        /*7fb0*/ 	.byte	0x03, 0x5f
        /*7fb2*/ 	.short	0x0101


	//----- nvinfo : EIATTR_INT_WARP_WIDE_INSTR_OFFSETS
	.align		4
        /*7fb4*/ 	.byte	0x04, 0x31
        /*7fb6*/ 	.short	(.L_24 - .L_23)


	//   ....[0]....
.L_23:
        /*7fb8*/ 	.word	0x00000530


	//   ....[1]....
        /*7fbc*/ 	.word	0x00000550


	//   ....[2]....
        /*7fc0*/ 	.word	0x000006b0


	//----- nvinfo : EIATTR_COOP_GROUP_MASK_REGIDS
	.align		4
.L_24:
        /*7fc4*/ 	.byte	0x04, 0x29
        /*7fc6*/ 	.short	(.L_26 - .L_25)


	//   ....[0]....
.L_25:
        /*7fc8*/ 	.word	0xffffffff


	//   ....[1]....
        /*7fcc*/ 	.word	0xffffffff


	//   ....[2]....
        /*7fd0*/ 	.word	0xffffffff


	//   ....[3]....
        /*7fd4*/ 	.word	0xffffffff


	//   ....[4]....
        /*7fd8*/ 	.word	0xffffffff


	//   ....[5]....
        /*7fdc*/ 	.word	0xffffffff


	//----- nvinfo : EIATTR_COOP_GROUP_INSTR_OFFSETS
	.align		4
.L_26:
        /*7fe0*/ 	.byte	0x04, 0x28
        /*7fe2*/ 	.short	(.L_28 - .L_27)


	//   ....[0]....
.L_27:
        /*7fe4*/ 	.word	0x00000070


	//   ....[1]....
        /*7fe8*/ 	.word	0x00000080


	//   ....[2]....
        /*7fec*/ 	.word	0x000001a0


	//   ....[3]....
        /*7ff0*/ 	.word	0x000003a0


	//   ....[4]....
        /*7ff4*/ 	.word	0x00000820


	//   ....[5]....
        /*7ff8*/ 	.word	0x00002970


	//----- nvinfo : EIATTR_REG_RECONFIG
	.align		4
.L_28:
        /*7ffc*/ 	.byte	0x01, 0x54
	.zero		2


	//----- nvinfo : EIATTR_MBARRIER_INSTR_OFFSETS
	.align		4
        /*8000*/ 	.byte	0x04, 0x39
        /*8002*/ 	.short	(.L_30 - .L_29)


	//   ....[0]....
.L_29:
        /*8004*/ 	.word	0x00000320
        /*8008*/ 	.word	0x000000ff
        /*800c*/ 	.word	0x00000000
        /*8010*/ 	.short	0x0100
        /*8012*/ 	.byte	0x09
	.zero		1


	//   ....[1]....
        /*8014*/ 	.word	0x00000330
        /*8018*/ 	.word	0x000000ff
        /*801c*/ 	.word	0x00000018
        /*8020*/ 	.short	0x0100
        /*8022*/ 	.byte	0x09
	.zero		1


	//   ....[2]....
        /*8024*/ 	.word	0x00000340
        /*8028*/ 	.word	0x000000ff
        /*802c*/ 	.word	0x00000008
        /*8030*/ 	.short	0x0100
        /*8032*/ 	.byte	0x09
	.zero		1


	//   ....[3]....
        /*8034*/ 	.word	0x00000350
        /*8038*/ 	.word	0x000000ff
        /*803c*/ 	.word	0x00000020
        /*8040*/ 	.short	0x0100
        /*8042*/ 	.byte	0x09
	.zero		1


	//   ....[4]....
        /*8044*/ 	.word	0x00000360
        /*8048*/ 	.word	0x000000ff
        /*804c*/ 	.word	0x00000010
        /*8050*/ 	.short	0x0100
        /*8052*/ 	.byte	0x09
	.zero		1


	//   ....[5]....
        /*8054*/ 	.word	0x00000370
        /*8058*/ 	.word	0x000000ff
        /*805c*/ 	.word	0x00000028
        /*8060*/ 	.short	0x0100
        /*8062*/ 	.byte	0x09
	.zero		1


	//   ....[6]....
        /*8064*/ 	.word	0x00000740
        /*8068*/ 	.word	0x000000ff
        /*806c*/ 	.word	0x00000040
        /*8070*/ 	.short	0x0100
        /*8072*/ 	.byte	0x06
	.zero		1


	//   ....[7]....
        /*8074*/ 	.word	0x000007c0
        /*8078*/ 	.word	0x000000ff
        /*807c*/ 	.word	0x00000048
        /*8080*/ 	.short	0x0100
        /*8082*/ 	.byte	0x06
	.zero		1


	//   ....[8]....
        /*8084*/ 	.word	0x00002d60
        /*8088*/ 	.word	0x000000ff
        /*808c*/ 	.word	0x00000000
        /*8090*/ 	.short	0x010a
        /*8092*/ 	.byte	0x06
	.zero		1


	//   ....[9]....
        /*8094*/ 	.word	0x00002da0
        /*8098*/ 	.word	0x000000ff
        /*809c*/ 	.word	0x00000000
        /*80a0*/ 	.short	0x010a
        /*80a2*/ 	.byte	0x06
	.zero		1


	//   ....[10]....
        /*80a4*/ 	.word	0x000090b0
        /*80a8*/ 	.word	0x000000ff
        /*80ac*/ 	.word	0x00000000
        /*80b0*/ 	.short	0x010a
        /*80b2*/ 	.byte	0x10
	.zero		1


	//   ....[11]....
        /*80b4*/ 	.word	0x000090f0
        /*80b8*/ 	.word	0x000000ff
        /*80bc*/ 	.word	0x00000000
        /*80c0*/ 	.short	0x010a
        /*80c2*/ 	.byte	0x10
	.zero		1


	//   ....[12]....
        /*80c4*/ 	.word	0x00011940
        /*80c8*/ 	.word	0x00000000
        /*80cc*/ 	.word	0x00000000
        /*80d0*/ 	.short	0x0101
        /*80d2*/ 	.byte	0x3f
	.zero		1


	//   ....[13]....
        /*80d4*/ 	.word	0x00015460
        /*80d8*/ 	.word	0x00000000
        /*80dc*/ 	.word	0x00000000
        /*80e0*/ 	.short	0x0101
        /*80e2*/ 	.byte	0x3f
	.zero		1


	//   ....[14]....
        /*80e4*/ 	.word	0x00028fa0
        /*80e8*/ 	.word	0x0000000c
        /*80ec*/ 	.word	0x00000018
        /*80f0*/ 	.short	0x010a
        /*80f2*/ 	.byte	0x3f
	.zero		1


	//   ....[15]....
        /*80f4*/ 	.word	0x00029320
        /*80f8*/ 	.word	0x00000002
        /*80fc*/ 	.word	0x00000048
        /*8100*/ 	.short	0x0101
        /*8102*/ 	.byte	0x3f
	.zero		1


	//   ....[16]....
        /*8104*/ 	.word	0x00029ad0
        /*8108*/ 	.word	0x00000003
        /*810c*/ 	.word	0x00000000
        /*8110*/ 	.short	0x010a
        /*8112*/ 	.byte	0x3f
	.zero		1


	//   ....[17]....
        /*8114*/ 	.word	0x00029b60
        /*8118*/ 	.word	0x00000003
        /*811c*/ 	.word	0x00000000
        /*8120*/ 	.short	0x010a
        /*8122*/ 	.byte	0x3f
	.zero		1


	//   ....[18]....
        /*8124*/ 	.word	0x00029bf0
        /*8128*/ 	.word	0x00000003
        /*812c*/ 	.word	0x00000000
        /*8130*/ 	.short	0x010a
        /*8132*/ 	.byte	0x3f
	.zero		1


	//   ....[19]....
        /*8134*/ 	.word	0x00029c60
        /*8138*/ 	.word	0x00000003
        /*813c*/ 	.word	0x00000000
        /*8140*/ 	.short	0x010a
        /*8142*/ 	.byte	0x3f
	.zero		1


	//   ....[20]....
        /*8144*/ 	.word	0x00029cd0
        /*8148*/ 	.word	0x00000002
        /*814c*/ 	.word	0x00000000
        /*8150*/ 	.short	0x010a
        /*8152*/ 	.byte	0x3f
	.zero		1


	//   ....[21]....
        /*8154*/ 	.word	0x00029db0
        /*8158*/ 	.word	0x0000000c
        /*815c*/ 	.word	0x00000018
        /*8160*/ 	.short	0x010a
        /*8162*/ 	.byte	0x3f
	.zero		1


	//   ....[22]....
        /*8164*/ 	.word	0x00029e80
        /*8168*/ 	.word	0x00000003
        /*816c*/ 	.word	0x00000000
        /*8170*/ 	.short	0x010a
        /*8172*/ 	.byte	0x3f
	.zero		1


	//   ....[23]....
        /*8174*/ 	.word	0x00029ed0
        /*8178*/ 	.word	0x00000003
        /*817c*/ 	.word	0x00000000
        /*8180*/ 	.short	0x010a
        /*8182*/ 	.byte	0x3f
	.zero		1


	//----- nvinfo : EIATTR_NUM_MBARRIERS
	.align		4
.L_30:
        /*8184*/ 	.byte	0x03, 0x38
        /*8186*/ 	.short	0x0008


	//----- nvinfo : EIATTR_EXIT_INSTR_OFFSETS
	.align		4
        /*8188*/ 	.byte	0x04, 0x1c
        /*818a*/ 	.short	(.L_32 - .L_31)


	//   ....[0]....
.L_31:
        /*818c*/ 	.word	0x000009b0


	//   ....[1]....
        /*8190*/ 	.word	0x00001250


	//   ....[2]....
        /*8194*/ 	.word	0x000285b0


	//   ....[3]....
        /*8198*/ 	.word	0x00028b50


	//   ....[4]....
        /*819c*/ 	.word	0x00029c40


	//----- nvinfo : EIATTR_MAX_THREADS
	.align		4
.L_32:
        /*81a0*/ 	.byte	0x04, 0x05
        /*81a2*/ 	.short	(.L_34 - .L_33)
.L_33:
        /*81a4*/ 	.word	0x00000180
        /*81a8*/ 	.word	0x00000001
        /*81ac*/ 	.word	0x00000001


	//----- nvinfo : EIATTR_CRS_STACK_SIZE
	.align		4
.L_34:
        /*81b0*/ 	.byte	0x04, 0x1e
        /*81b2*/ 	.short	(.L_36 - .L_35)
.L_35:
        /*81b4*/ 	.word	0x00000000


	//----- nvinfo : EIATTR_CBANK_PARAM_SIZE
	.align		4
.L_36:
        /*81b8*/ 	.byte	0x03, 0x19
        /*81ba*/ 	.short	0x0470


	//----- nvinfo : EIATTR_PARAM_CBANK
	.align		4
        /*81bc*/ 	.byte	0x04, 0x0a
        /*81be*/ 	.short	(.L_38 - .L_37)
	.align		4
.L_37:
        /*81c0*/ 	.word	index@(.nv.constant0._ZN7cutlass13device_kernelINS_4gemm6kernel13GemmUniversalIN4cute5tupleIJiiiiEEENS1_10collective13CollectiveMmaINS1_37MainloopSm90TmaGmmaWarpSpecializedFP8ILi3ENS5_IJNS4_1CILi2EEESB_NSA_ILi1EEEEEENS1_35KernelTmaWarpSpecializedCooperativeEEENS5_IJNSA_ILi256EEESG_NSA_ILi128EEEEEENS_12float_e5m2_tENS5_IJlSC_lEEESJ_SK_NS4_8TiledMMAINS4_8MMA_AtomIJNS4_4SM904GMMA31MMA_64x256x32_F32E5M2E5M2_SS_TNILNSO_7ScaleInE1ELSQ_1EEEEEENS4_6LayoutINS5_IJSB_SC_SC_EEENS5_IJSC_NSA_ILi0EEESV_EEEEENS5_IJNS4_10UnderscoreESY_SY_EEEEENS4_23SM90_TMA_LOAD_MULTICASTENS4_14ComposedLayoutINS4_7SwizzleILi3ELi4ELi3EEENS4_18smem_ptr_flag_bitsILi8EEENST_INS5_IJNSA_ILi8EEESH_EEENS5_IJSH_SC_EEEEEEEvNS4_8identityES11_S1B_vS1C_EENS_8epilogue10collective6detail29Sm90TmaWarpSpecializedAdapterINS1F_15DefaultEpilogueISJ_SK_SK_NS1E_6thread17LinearCombinationISJ_Li1EffLNS1J_9ScaleType4KindE0ELNS_15FloatRoundStyleE2ESJ_EENS1_15EpilogueDefaultEEEEEvvEEEEvNT_6ParamsE)
        /*81c4*/ 	.short	0x0210
        /*81c6*/ 	.short	0x0470


	//----- nvinfo : EIATTR_SW_WAR
	.align		4
.L_38:
        /*81c8*/ 	.byte	0x04, 0x36
        /*81ca*/ 	.short	(.L_40 - .L_39)
.L_39:
        /*81cc*/ 	.word	0x00000008
.L_40:


//--------------------- .nv.callgraph             --------------------------
	.section	.nv.callgraph,"",@"SHT_CUDA_CALLGRAPH"
	.align	4
	.sectionentsize	8
	.align		4
        /*0000*/ 	.word	0x00000000
	.align		4
        /*0004*/ 	.word	0xffffffff
	.align		4
        /*0008*/ 	.word	0x00000000
	.align		4
        /*000c*/ 	.word	0xfffffffe
	.align		4
        /*0010*/ 	.word	0x00000000
	.align		4
        /*0014*/ 	.word	0xfffffffd
	.align		4
        /*0018*/ 	.word	0x00000000
	.align		4
        /*001c*/ 	.word	0xfffffffc


//--------------------- .nv.constant4             --------------------------
	.section	.nv.constant4,"a",@progbits
	.align	8
	.align		8
.nv.constant4:
        /*0000*/ 	.dword	_ZN39_INTERNAL_78ea4b30_4_k_cu_9a477d40_50744cuda3std3__45__cpo5beginE
	.align		8
        /*0008*/ 	.dword	_ZN39_INTERNAL_78ea4b30_4_k_cu_9a477d40_50744cuda3std3__45__cpo3endE
	.align		8
        /*0010*/ 	.dword	_ZN39_INTERNAL_78ea4b30_4_k_cu_9a477d40_50744cuda3std3__45__cpo6cbeginE
	.align		8
        /*0018*/ 	.dword	_ZN39_INTERNAL_78ea4b30_4_k_cu_9a477d40_50744cuda3std3__45__cpo4cendE
	.align		8
        /*0020*/ 	.dword	_ZN39_INTERNAL_78ea4b30_4_k_cu_9a477d40_50744cuda3std3__441_GLOBAL__N__78ea4b30_4_k_cu_9a477d40_50746ignoreE
	.align		8
        /*0028*/ 	.dword	_ZN39_INTERNAL_78ea4b30_4_k_cu_9a477d40_50744cuda3std3__419piecewise_constructE
	.align		8
        /*0030*/ 	.dword	_ZN39_INTERNAL_78ea4b30_4_k_cu_9a477d40_50744cuda3std3__48in_placeE
	.align		8
        /*0038*/ 	.dword	_ZN39_INTERNAL_78ea4b30_4_k_cu_9a477d40_50744cuda3std6ranges3__45__cpo4swapE
	.align		8
        /*0040*/ 	.dword	_ZN39_INTERNAL_78ea4b30_4_k_cu_9a477d40_50744cuda3std6ranges3__45__cpo9iter_moveE
	.align		8
        /*0048*/ 	.dword	_ZN39_INTERNAL_78ea4b30_4_k_cu_9a477d40_50744cute7productE
	.align		8
        /*0050*/ 	.dword	_ZN39_INTERNAL_78ea4b30_4_k_cu_9a477d40_50744cute1_E


//--------------------- .text._ZN7cutlass13device_kernelINS_4gemm6kernel13GemmUniversalIN4cute5tupleIJiiiiEEENS1_10collective13CollectiveMmaINS1_37MainloopSm90TmaGmmaWarpSpecializedFP8ILi3ENS5_IJNS4_1CILi2EEESB_NSA_ILi1EEEEEENS1_35KernelTmaWarpSpecializedCooperativeEEENS5_IJNSA_ILi256EEESG_NSA_ILi128EEEEEENS_12float_e5m2_tENS5_IJlSC_lEEESJ_SK_NS4_8TiledMMAINS4_8MMA_AtomIJNS4_4SM904GMMA31MMA_64x256x32_F32E5M2E5M2_SS_TNILNSO_7ScaleInE1ELSQ_1EEEEEENS4_6LayoutINS5_IJSB_SC_SC_EEENS5_IJSC_NSA_ILi0EEESV_EEEEENS5_IJNS4_10UnderscoreESY_SY_EEEEENS4_23SM90_TMA_LOAD_MULTICASTENS4_14ComposedLayoutINS4_7SwizzleILi3ELi4ELi3EEENS4_18smem_ptr_flag_bitsILi8EEENST_INS5_IJNSA_ILi8EEESH_EEENS5_IJSH_SC_EEEEEEEvNS4_8identityES11_S1B_vS1C_EENS_8epilogue10collective6detail29Sm90TmaWarpSpecializedAdapterINS1F_15DefaultEpilogueISJ_SK_SK_NS1E_6thread17LinearCombinationISJ_Li1EffLNS1J_9ScaleType4KindE0ELNS_15FloatRoundStyleE2ESJ_EENS1_15EpilogueDefaultEEEEEvvEEEEvNT_6ParamsE --------------------------
	.section	.text._ZN7cutlass13device_kernelINS_4gemm6kernel13GemmUniversalIN4cute5tupleIJiiiiEEENS1_10collective13CollectiveMmaINS1_37MainloopSm90TmaGmmaWarpSpecializedFP8ILi3ENS5_IJNS4_1CILi2EEESB_NSA_ILi1EEEEEENS1_35KernelTmaWarpSpecializedCooperativeEEENS5_IJNSA_ILi256EEESG_NSA_ILi128EEEEEENS_12float_e5m2_tENS5_IJlSC_lEEESJ_SK_NS4_8TiledMMAINS4_8MMA_AtomIJNS4_4SM904GMMA31MMA_64x256x32_F32E5M2E5M2_SS_TNILNSO_7ScaleInE1ELSQ_1EEEEEENS4_6LayoutINS5_IJSB_SC_SC_EEENS5_IJSC_NSA_ILi0EEESV_EEEEENS5_IJNS4_10UnderscoreESY_SY_EEEEENS4_23SM90_TMA_LOAD_MULTICASTENS4_14ComposedLayoutINS4_7SwizzleILi3ELi4ELi3EEENS4_18smem_ptr_flag_bitsILi8EEENST_INS5_IJNSA_ILi8EEESH_EEENS5_IJSH_SC_EEEEEEEvNS4_8identityES11_S1B_vS1C_EENS_8epilogue10collective6detail29Sm90TmaWarpSpecializedAdapterINS1F_15DefaultEpilogueISJ_SK_SK_NS1E_6thread17LinearCombinationISJ_Li1EffLNS1J_9ScaleType4KindE0ELNS_15FloatRoundStyleE2ESJ_EENS1_15EpilogueDefaultEEEEEvvEEEEvNT_6ParamsE,"ax",@progbits
	.align	128
.text._ZN7cutlass13device_kernelINS_4gemm6kernel13GemmUniversalIN4cute5tupleIJiiiiEEENS1_10collective13CollectiveMmaINS1_37MainloopSm90TmaGmmaWarpSpecializedFP8ILi3ENS5_IJNS4_1CILi2EEESB_NSA_ILi1EEEEEENS1_35KernelTmaWarpSpecializedCooperativeEEENS5_IJNSA_ILi256EEESG_NSA_ILi128EEEEEENS_12float_e5m2_tENS5_IJlSC_lEEESJ_SK_NS4_8TiledMMAINS4_8MMA_AtomIJNS4_4SM904GMMA31MMA_64x256x32_F32E5M2E5M2_SS_TNILNSO_7ScaleInE1ELSQ_1EEEEEENS4_6LayoutINS5_IJSB_SC_SC_EEENS5_IJSC_NSA_ILi0EEESV_EEEEENS5_IJNS4_10UnderscoreESY_SY_EEEEENS4_23SM90_TMA_LOAD_MULTICASTENS4_14ComposedLayoutINS4_7SwizzleILi3ELi4ELi3EEENS4_18smem_ptr_flag_bitsILi8EEENST_INS5_IJNSA_ILi8EEESH_EEENS5_IJSH_SC_EEEEEEEvNS4_8identityES11_S1B_vS1C_EENS_8epilogue10collective6detail29Sm90TmaWarpSpecializedAdapterINS1F_15DefaultEpilogueISJ_SK_SK_NS1E_6thread17LinearCombinationISJ_Li1EffLNS1J_9ScaleType4KindE0ELNS_15FloatRoundStyleE2ESJ_EENS1_15EpilogueDefaultEEEEEvvEEEEvNT_6ParamsE:
        .type           _ZN7cutlass13device_kernelINS_4gemm6kernel13GemmUniversalIN4cute5tupleIJiiiiEEENS1_10collective13CollectiveMmaINS1_37MainloopSm90TmaGmmaWarpSpecializedFP8ILi3ENS5_IJNS4_1CILi2EEESB_NSA_ILi1EEEEEENS1_35KernelTmaWarpSpecializedCooperativeEEENS5_IJNSA_ILi256EEESG_NSA_ILi128EEEEEENS_12float_e5m2_tENS5_IJlSC_lEEESJ_SK_NS4_8TiledMMAINS4_8MMA_AtomIJNS4_4SM904GMMA31MMA_64x256x32_F32E5M2E5M2_SS_TNILNSO_7ScaleInE1ELSQ_1EEEEEENS4_6LayoutINS5_IJSB_SC_SC_EEENS5_IJSC_NSA_ILi0EEESV_EEEEENS5_IJNS4_10UnderscoreESY_SY_EEEEENS4_23SM90_TMA_LOAD_MULTICASTENS4_14ComposedLayoutINS4_7SwizzleILi3ELi4ELi3EEENS4_18smem_ptr_flag_bitsILi8EEENST_INS5_IJNSA_ILi8EEESH_EEENS5_IJSH_SC_EEEEEEEvNS4_8identityES11_S1B_vS1C_EENS_8epilogue10collective6detail29Sm90TmaWarpSpecializedAdapterINS1F_15DefaultEpilogueISJ_SK_SK_NS1E_6thread17LinearCombinationISJ_Li1EffLNS1J_9ScaleType4KindE0ELNS_15FloatRoundStyleE2ESJ_EENS1_15EpilogueDefaultEEEEEvvEEEEvNT_6ParamsE,@function
        .size           _ZN7cutlass13device_kernelINS_4gemm6kernel13GemmUniversalIN4cute5tupleIJiiiiEEENS1_10collective13CollectiveMmaINS1_37MainloopSm90TmaGmmaWarpSpecializedFP8ILi3ENS5_IJNS4_1CILi2EEESB_NSA_ILi1EEEEEENS1_35KernelTmaWarpSpecializedCooperativeEEENS5_IJNSA_ILi256EEESG_NSA_ILi128EEEEEENS_12float_e5m2_tENS5_IJlSC_lEEESJ_SK_NS4_8TiledMMAINS4_8MMA_AtomIJNS4_4SM904GMMA31MMA_64x256x32_F32E5M2E5M2_SS_TNILNSO_7ScaleInE1ELSQ_1EEEEEENS4_6LayoutINS5_IJSB_SC_SC_EEENS5_IJSC_NSA_ILi0EEESV_EEEEENS5_IJNS4_10UnderscoreESY_SY_EEEEENS4_23SM90_TMA_LOAD_MULTICASTENS4_14ComposedLayoutINS4_7SwizzleILi3ELi4ELi3EEENS4_18smem_ptr_flag_bitsILi8EEENST_INS5_IJNSA_ILi8EEESH_EEENS5_IJSH_SC_EEEEEEEvNS4_8identityES11_S1B_vS1C_EENS_8epilogue10collective6detail29Sm90TmaWarpSpecializedAdapterINS1F_15DefaultEpilogueISJ_SK_SK_NS1E_6thread17LinearCombinationISJ_Li1EffLNS1J_9ScaleType4KindE0ELNS_15FloatRoundStyleE2ESJ_EENS1_15EpilogueDefaultEEEEEvvEEEEvNT_6ParamsE,(.L_x_588 - _ZN7cutlass13device_kernelINS_4gemm6kernel13GemmUniversalIN4cute5tupleIJiiiiEEENS1_10collective13CollectiveMmaINS1_37MainloopSm90TmaGmmaWarpSpecializedFP8ILi3ENS5_IJNS4_1CILi2EEESB_NSA_ILi1EEEEEENS1_35KernelTmaWarpSpecializedCooperativeEEENS5_IJNSA_ILi256EEESG_NSA_ILi128EEEEEENS_12float_e5m2_tENS5_IJlSC_lEEESJ_SK_NS4_8TiledMMAINS4_8MMA_AtomIJNS4_4SM904GMMA31MMA_64x256x32_F32E5M2E5M2_SS_TNILNSO_7ScaleInE1ELSQ_1EEEEEENS4_6LayoutINS5_IJSB_SC_SC_EEENS5_IJSC_NSA_ILi0EEESV_EEEEENS5_IJNS4_10UnderscoreESY_SY_EEEEENS4_23SM90_TMA_LOAD_MULTICASTENS4_14ComposedLayoutINS4_7SwizzleILi3ELi4ELi3EEENS4_18smem_ptr_flag_bitsILi8EEENST_INS5_IJNSA_ILi8EEESH_EEENS5_IJSH_SC_EEEEEEEvNS4_8identityES11_S1B_vS1C_EENS_8epilogue10collective6detail29Sm90TmaWarpSpecializedAdapterINS1F_15DefaultEpilogueISJ_SK_SK_NS1E_6thread17LinearCombinationISJ_Li1EffLNS1J_9ScaleType4KindE0ELNS_15FloatRoundStyleE2ESJ_EENS1_15EpilogueDefaultEEEEEvvEEEEvNT_6ParamsE)
        .other          _ZN7cutlass13device_kernelINS_4gemm6kernel13GemmUniversalIN4cute5tupleIJiiiiEEENS1_10collective13CollectiveMmaINS1_37MainloopSm90TmaGmmaWarpSpecializedFP8ILi3ENS5_IJNS4_1CILi2EEESB_NSA_ILi1EEEEEENS1_35KernelTmaWarpSpecializedCooperativeEEENS5_IJNSA_ILi256EEESG_NSA_ILi128EEEEEENS_12float_e5m2_tENS5_IJlSC_lEEESJ_SK_NS4_8TiledMMAINS4_8MMA_AtomIJNS4_4SM904GMMA31MMA_64x256x32_F32E5M2E5M2_SS_TNILNSO_7ScaleInE1ELSQ_1EEEEEENS4_6LayoutINS5_IJSB_SC_SC_EEENS5_IJSC_NSA_ILi0EEESV_EEEEENS5_IJNS4_10UnderscoreESY_SY_EEEEENS4_23SM90_TMA_LOAD_MULTICASTENS4_14ComposedLayoutINS4_7SwizzleILi3ELi4ELi3EEENS4_18smem_ptr_flag_bitsILi8EEENST_INS5_IJNSA_ILi8EEESH_EEENS5_IJSH_SC_EEEEEEEvNS4_8identityES11_S1B_vS1C_EENS_8epilogue10collective6detail29Sm90TmaWarpSpecializedAdapterINS1F_15DefaultEpilogueISJ_SK_SK_NS1E_6thread17LinearCombinationISJ_Li1EffLNS1J_9ScaleType4KindE0ELNS_15FloatRoundStyleE2ESJ_EENS1_15EpilogueDefaultEEEEEvvEEEEvNT_6ParamsE,@"STO_CUDA_ENTRY STV_DEFAULT"
_ZN7cutlass13device_kernelINS_4gemm6kernel13GemmUniversalIN4cute5tupleIJiiiiEEENS1_10collective13CollectiveMmaINS1_37MainloopSm90TmaGmmaWarpSpecializedFP8ILi3ENS5_IJNS4_1CILi2EEESB_NSA_ILi1EEEEEENS1_35KernelTmaWarpSpecializedCooperativeEEENS5_IJNSA_ILi256EEESG_NSA_ILi128EEEEEENS_12float_e5m2_tENS5_IJlSC_lEEESJ_SK_NS4_8TiledMMAINS4_8MMA_AtomIJNS4_4SM904GMMA31MMA_64x256x32_F32E5M2E5M2_SS_TNILNSO_7ScaleInE1ELSQ_1EEEEEENS4_6LayoutINS5_IJSB_SC_SC_EEENS5_IJSC_NSA_ILi0EEESV_EEEEENS5_IJNS4_10UnderscoreESY_SY_EEEEENS4_23SM90_TMA_LOAD_MULTICASTENS4_14ComposedLayoutINS4_7SwizzleILi3ELi4ELi3EEENS4_18smem_ptr_flag_bitsILi8EEENST_INS5_IJNSA_ILi8EEESH_EEENS5_IJSH_SC_EEEEEEEvNS4_8identityES11_S1B_vS1C_EENS_8epilogue10collective6detail29Sm90TmaWarpSpecializedAdapterINS1F_15DefaultEpilogueISJ_SK_SK_NS1E_6thread17LinearCombinationISJ_Li1EffLNS1J_9ScaleType4KindE0ELNS_15FloatRoundStyleE2ESJ_EENS1_15EpilogueDefaultEEEEEvvEEEEvNT_6ParamsE:
[----:B------:R-:W0:Y:S02]  /*0000*/  LDC R1, c[0x0][0x28] ;  /* 0x00000a00ff017b82 */ /* 0x000e240000000800 */
[----:B0-----:R-:W-:Y:S01]  /*0010*/  VIADD R1, R1, 0xfffff338 ;  /* 0xfffff33801017836 */ /* 0x001fe20000000000 */
[----:B------:R-:W0:Y:S01]  /*0020*/  S2R R4, SR_TID.X ;  /* 0x0000000000047919 */ /* 0x000e220000002100 */
[----:B------:R-:W-:Y:S01]  /*0030*/  ELECT P0, URZ, PT ;  /* 0x00000000003f782f */ /* 0x000fe20003800000 */
[----:B------:R-:W-:Y:S01]  /*0040*/  BSSY B0, `(.L_x_0) ;  /* 0x0000015000007945 */ /* 0x000fe20003800000 */
[--C-:B0-----:R-:W-:Y:S02]  /*0050*/  SHF.R.U32.HI R0, RZ, 0x5, R4.reuse ;  /* 0x00000005ff007819 */ /* 0x101fe40000011604 */
[----:B------:R-:W-:-:S03]  /*0060*/  SHF.R.U32.HI R2, RZ, 0x7, R4 ;  /* 0x00000007ff027819 */ /* 0x000fc60000011604 */
[----:B------:R-:W0:Y:S04]  /*0070*/  SHFL.IDX PT, R3, R0, RZ, 0x1f ;  /* 0x00001fff00037589 */ /* 0x000e2800000e0000 */
[----:B------:R-:W1:Y:S01]  /*0080*/  SHFL.IDX PT, R2, R2, RZ, 0x1f ;  /* 0x00001fff02027589 */ /* 0x000e6200000e0000 */
[----:B0-----:R-:W-:Y:S02]  /*0090*/  R2UR UR4, R3 ;  /* 0x00000000030472ca */ /* 0x001fe400000e0000 */
[----:B-1----:R-:W-:-:S11]  /*00a0*/  R2UR UR6, R2 ;  /* 0x00000000020672ca */ /* 0x002fd600000e0000 */
[----:B------:R-:W-:Y:S02]  /*00b0*/  USHF.R.S32.HI UR5, URZ, 0x1f, UR4 ;  /* 0x0000001f3f057899 */ /* 0x000fe40008011404 */
[----:B------:R-:W-:Y:S02]  /*00c0*/  ISETP.NE.OR P0, PT, RZ, UR4, !P0 ;  /* 0x00000004ff007c0c */ /* 0x000fe4000c705670 */
[----:B------:R-:W-:-:S04]  /*00d0*/  ULEA.HI UR5, UR5, UR4, URZ, 0x2 ;  /* 0x0000000405057291 */ /* 0x000fc8000f8f103f */
[----:B------:R-:W-:-:S04]  /*00e0*/  ULOP3.LUT UR5, UR5, 0xfffffffc, URZ, 0xc0, !UPT ;  /* 0xfffffffc05057892 */ /* 0x000fc8000f8ec03f */
[----:B------:R-:W-:-:S03]  /*00f0*/  UIADD3 UR8, UR4, -UR5, URZ ;  /* 0x8000000504087290 */ /* 0x000fc6000fffe03f */
[----:B------:R-:W-:Y:S09]  /*0100*/  @P0 BRA `(.L_x_1) ;  /* 0x0000000000200947 */ /* 0x000ff20003800000 */
[----:B------:R-:W-:Y:S02]  /*0110*/  ULDC.64 UR4, c[0x0][0x198] ;  /* 0x0000660000047ab9 */ /* 0x000fe40000000a00 */
[----:B------:R-:W-:Y:S02]  /*0120*/  UIADD3 UR10, UP0, UR4, 0xf0, URZ ;  /* 0x000000f0040a7890 */ /* 0x000fe4000ff1e03f */
[----:B------:R-:W-:Y:S02]  /*0130*/  UIADD3 UR4, UP1, UR4, 0x1f0, URZ ;  /* 0x000001f004047890 */ /* 0x000fe4000ff3e03f */
[----:B------:R-:W-:Y:S02]  /*0140*/  UIADD3.X UR11, URZ, UR5, URZ, UP0, !UPT ;  /* 0x000000053f0b7290 */ /* 0x000fe400087fe43f */
[----:B------:R-:W-:-:S07]  /*0150*/  UIADD3.X UR5, URZ, UR5, URZ, UP1, !UPT ;  /* 0x000000053f057290 */ /* 0x000fce0008ffe43f */
[----:B------:R0:W-:Y:S02]  /*0160*/  UTMACCTL.PF [UR10] ;  /* 0x000000000a0079b9 */ /* 0x0001e40008040000 */
[----:B------:R0:W-:Y:S02]  /*0170*/  UTMACCTL.PF [UR4] ;  /* 0x00000000040079b9 */ /* 0x0001e40008040000 */
[----:B0-----:R-:W-:Y:S01]  /*0180*/  NOP ;  /* 0x0000000000007918 */ /* 0x001fe20000000000 */
.L_x_1:
[----:B------:R-:W-:Y:S05]  /*0190*/  BSYNC B0 ;  /* 0x0000000000007941 */ /* 0x000fea0003800000 */
.L_x_0:
[----:B------:R-:W0:Y:S01]  /*01a0*/  SHFL.IDX PT, R3, R0, RZ, 0x1f ;  /* 0x00001fff00037589 */ /* 0x000e2200000e0000 */
[----:B------:R-:W-:Y:S01]  /*01b0*/  UISETP.NE.AND UP0, UPT, UR8, 0x3, UPT ;  /* 0x000000030800788c */ /* 0x000fe2000bf05270 */
[----:B------:R-:W-:Y:S01]  /*01c0*/  ISETP.NE.AND P1, PT, RZ, UR6, PT ;  /* 0x00000006ff007c0c */ /* 0x000fe2000bf25270 */
[----:B------:R-:W-:Y:S02]  /*01d0*/  UIADD3 UR10, UR6, -0x1, URZ ;  /* 0xffffffff060a7890 */ /* 0x000fe4000fffe03f */
[----:B------:R-:W-:Y:S02]  /*01e0*/  UISETP.EQ.OR UP0, UPT, UR8, URZ, !UP0 ;  /* 0x0000003f0800728c */ /* 0x000fe4000c702670 */
[----:B------:R-:W-:Y:S02]  /*01f0*/  UISETP.GE.U32.AND UP1, UPT, UR10, 0x2, UPT ;  /* 0x000000020a00788c */ /* 0x000fe4000bf26070 */
[----:B------:R-:W-:-:S04]  /*0200*/  UISETP.EQ.AND UP0, UPT, UR6, URZ, UP0 ;  /* 0x0000003f0600728c */ /* 0x000fc80008702270 */
[----:B------:R-:W-:-:S04]  /*0210*/  USEL UR13, URZ, 0x1, !UP0 ;  /* 0x000000013f0d7887 */ /* 0x000fc8000c000000 */
[----:B------:R-:W-:Y:S01]  /*0220*/  USEL UR13, UR13, 0x2, UP1 ;  /* 0x000000020d0d7887 */ /* 0x000fe20008800000 */
[----:B0-----:R-:W-:-:S13]  /*0230*/  ISETP.NE.AND P0, PT, R3, RZ, PT ;  /* 0x000000ff0300720c */ /* 0x001fda0003f05270 */
[----:B------:R-:W-:Y:S05]  /*0240*/  @P0 BRA `(.L_x_2) ;  /* 0x0000000000500947 */ /* 0x000fea0003800000 */
[----:B------:R-:W0:Y:S01]  /*0250*/  S2UR UR9, SR_CgaCtaId ;  /* 0x00000000000979c3 */ /* 0x000e220000008800 */
[----:B------:R-:W-:Y:S01]  /*0260*/  UMOV UR4, 0x400 ;  /* 0x0000040000047882 */ /* 0x000fe20000000000 */
[----:B------:R-:W-:Y:S01]  /*0270*/  UMOV UR5, 0x1 ;  /* 0x0000000100057882 */ /* 0x000fe20000000000 */
[----:B------:R-:W-:Y:S01]  /*0280*/  UMOV UR6, 0x6 ;  /* 0x0000000600067882 */ /* 0x000fe20000000000 */
[----:B------:R-:W-:Y:S01]  /*0290*/  ELECT P0, URZ, PT ;  /* 0x00000000003f782f */ /* 0x000fe20003800000 */
[----:B------:R-:W-:-:S04]  /*02a0*/  UIADD3 UR6, -UR6, 0x100000, URZ ;  /* 0x0010000006067890 */ /* 0x000fc8000fffe13f */
[----:B------:R-:W-:Y:S02]  /*02b0*/  USHF.L.U32 UR7, UR6, 0xb, URZ ;  /* 0x0000000b06077899 */ /* 0x000fe4000800063f */
[----:B------:R-:W-:Y:S02]  /*02c0*/  USHF.L.U32 UR6, UR6, 0x1, URZ ;  /* 0x0000000106067899 */ /* 0x000fe4000800063f */
[----:B0-----:R-:W-:Y:S02]  /*02d0*/  ULEA UR9, UR9, UR4, 0x18 ;  /* 0x0000000409097291 */ /* 0x001fe4000f8ec03f */
[----:B------:R-:W-:-:S04]  /*02e0*/  UIADD3 UR4, -UR5, 0x100000, URZ ;  /* 0x0010000005047890 */ /* 0x000fc8000fffe13f */
[----:B------:R-:W-:Y:S02]  /*02f0*/  USHF.L.U32 UR5, UR4, 0xb, URZ ;  /* 0x0000000b04057899 */ /* 0x000fe4000800063f */
[----:B------:R-:W-:Y:S01]  /*0300*/  USHF.L.U32 UR4, UR4, 0x1, URZ ;  /* 0x0000000104047899 */ /* 0x000fe2000800063f */
[----:B------:R-:W0:Y:S11]  /*0310*/  FENCE.VIEW.ASYNC.S ;  /* 0x00000000000073c6 */ /* 0x000e360000000000 */
[----:B0-----:R0:W1:Y:S01]  /*0320*/  SYNCS.EXCH.64 URZ, [UR9], UR4 ;  /* 0x00000004093f75b2 */ /* 0x0010620008000100 */
[----:B------:R0:W2:Y:S01]  /*0330*/  SYNCS.EXCH.64 URZ, [UR9+0x18], UR6 ;  /* 0x00001806093f75b2 */ /* 0x0000a20008000100 */
[----:B------:R0:W3:Y:S01]  /*0340*/  SYNCS.EXCH.64 URZ, [UR9+0x8], UR4 ;  /* 0x00000804093f75b2 */ /* 0x0000e20008000100 */
[----:B------:R0:W4:Y:S01]  /*0350*/  SYNCS.EXCH.64 URZ, [UR9+0x20], UR6 ;  /* 0x00002006093f75b2 */ /* 0x0001220008000100 */
[----:B------:R0:W0:Y:S01]  /*0360*/  SYNCS.EXCH.64 URZ, [UR9+0x10], UR4 ;  /* 0x00001004093f75b2 */ /* 0x0000220008000100 */
[----:B------:R0:W0:Y:S01]  /*0370*/  SYNCS.EXCH.64 URZ, [UR9+0x28], UR6 ;  /* 0x00002806093f75b2 */ /* 0x0000220008000100 */
[----:B------:R-:W-:Y:S01]  /*0380*/  NOP ;  /* 0x0000000000007918 */ /* 0x000fe20000000000 */
.L_x_2:
[----:B------:R-:W-:Y:S01]  /*0390*/  SHF.R.S32.HI R2, RZ, 0x1f, R4 ;  /* 0x0000001fff027819 */ /* 0x000fe20000011404 */
[----:B------:R-:W5:Y:S01]  /*03a0*/  SHFL.IDX PT, R0, R0, RZ, 0x1f ;  /* 0x00001fff00007589 */ /* 0x000f6200000e0000 */
[----:B0-----:R-:W0:Y:S01]  /*03b0*/  S2UR UR9, SR_CTAID.X ;  /* 0x00000000000979c3 */ /* 0x001e220000002500 */
[----:B------:R-:W-:Y:S02]  /*03c0*/  ELECT P0, URZ, PT ;  /* 0x00000000003f782f */ /* 0x000fe40003800000 */
[----:B------:R-:W-:Y:S01]  /*03d0*/  LEA.HI R2, R2, R4, RZ, 0x7 ;  /* 0x0000000402027211 */ /* 0x000fe200078f38ff */
[----:B------:R-:W-:Y:S01]  /*03e0*/  ULDC UR4, c[0x0][0x150] ;  /* 0x0000540000047ab9 */ /* 0x000fe20000000800 */
[----:B------:R-:W-:Y:S01]  /*03f0*/  SHF.R.S32.HI R6, RZ, 0x1f, R3 ;  /* 0x0000001fff067819 */ /* 0x000fe20000011403 */
[----:B------:R-:W-:Y:S01]  /*0400*/  NOP ;  /* 0x0000000000007918 */ /* 0x000fe20000000000 */
[----:B------:R-:W-:Y:S01]  /*0410*/  LOP3.LUT R2, R2, 0xffffff80, RZ, 0xc0, !PT ;  /* 0xffffff8002027812 */ /* 0x000fe200078ec0ff */
[----:B------:R-:W-:Y:S01]  /*0420*/  NOP ;  /* 0x0000000000007918 */ /* 0x000fe20000000000 */
[----:B------:R-:W-:Y:S01]  /*0430*/  LEA.HI R6, R6, R3, RZ, 0x2 ;  /* 0x0000000306067211 */ /* 0x000fe200078f10ff */
[----:B------:R-:W1:Y:S02]  /*0440*/  LDC R8, c[0x0][0x144] ;  /* 0x00005100ff087b82 */ /* 0x000e640000000800 */
[----:B------:R-:W-:Y:S01]  /*0450*/  IMAD.IADD R4, R4, 0x1, -R2 ;  /* 0x0000000104047824 */ /* 0x000fe200078e0a02 */
[----:B------:R-:W-:Y:S01]  /*0460*/  LOP3.LUT R6, R6, 0x3ffffffc, RZ, 0xc0, !PT ;  /* 0x3ffffffc06067812 */ /* 0x000fe200078ec0ff */
[----:B------:R-:W2:Y:S03]  /*0470*/  S2R R2, SR_CTAID.Y ;  /* 0x0000000000027919 */ /* 0x000ea60000002600 */
[----:B------:R-:W-:Y:S01]  /*0480*/  SHF.R.S32.HI R5, RZ, 0x1f, R4 ;  /* 0x0000001fff057819 */ /* 0x000fe20000011404 */
[----:B------:R-:W-:Y:S01]  /*0490*/  IMAD.IADD R6, R3, 0x1, -R6 ;  /* 0x0000000103067824 */ /* 0x000fe200078e0a06 */
[----:B------:R-:W3:Y:S02]  /*04a0*/  LDC R13, c[0x0][0x148] ;  /* 0x00005200ff0d7b82 */ /* 0x000ee40000000800 */
[----:B------:R-:W-:-:S02]  /*04b0*/  LEA.HI R5, R5, R4, RZ, 0x3 ;  /* 0x0000000405057211 */ /* 0x000fc400078f18ff */
[----:B-----5:R-:W-:Y:S02]  /*04c0*/  ISETP.NE.OR P0, PT, R0, RZ, !P0 ;  /* 0x000000ff0000720c */ /* 0x020fe40004705670 */
[--C-:B------:R-:W-:Y:S02]  /*04d0*/  SHF.R.S32.HI R0, RZ, 0x3, R5.reuse ;  /* 0x00000003ff007819 */ /* 0x100fe40000011405 */
[----:B------:R-:W-:Y:S02]  /*04e0*/  SHF.R.S32.HI R5, RZ, 0x1f, R5 ;  /* 0x0000001fff057819 */ /* 0x000fe40000011405 */
[----:B0-----:R-:W-:Y:S02]  /*04f0*/  I2FP.F32.U32 R7, UR9 ;  /* 0x0000000900077c45 */ /* 0x001fe40008201000 */
[----:B------:R-:W-:-:S03]  /*0500*/  LEA.HI R5, R5, R0, RZ, 0x2 ;  /* 0x0000000005057211 */ /* 0x000fc600078f10ff */
[----:B------:R-:W-:Y:S01]  /*0510*/  FMUL R7, R7, UR4 ;  /* 0x0000000407077c20 */ /* 0x000fe20008400000 */
[----:B------:R-:W-:Y:S01]  /*0520*/  LOP3.LUT R5, R5, 0xfffffffc, RZ, 0xc0, !PT ;  /* 0xfffffffc05057812 */ /* 0x000fe200078ec0ff */
[----:B------:R-:W-:Y:S01]  /*0530*/  VOTEU.ALL UP0, P0 ;  /* 0x00000000003f7886 */ /* 0x000fe20000000000 */
[----:B------:R-:W-:Y:S01]  /*0540*/  ULDC UR4, c[0x0][0x154] ;  /* 0x0000550000047ab9 */ /* 0x000fe20000000800 */
[----:B------:R-:W-:Y:S02]  /*0550*/  VOTEU.ALL UP1, P0 ;  /* 0x00000000003f7886 */ /* 0x000fe40000020000 */
[----:B------:R-:W0:Y:S01]  /*0560*/  F2I.U32.TRUNC.NTZ R7, R7 ;  /* 0x0000000700077305 */ /* 0x000e22000020f000 */
[----:B------:R-:W-:Y:S01]  /*0570*/  IMAD.IADD R5, R0, 0x1, -R5 ;  /* 0x0000000100057824 */ /* 0x000fe200078e0a05 */
[----:B------:R-:W5:Y:S01]  /*0580*/  @!UP0 S2UR UR7, SR_CgaCtaId ;  /* 0x00000000000789c3 */ /* 0x000f620000008800 */
[----:B------:R-:W-:Y:S02]  /*0590*/  @!UP0 UMOV UR6, 0x400 ;  /* 0x0000040000068882 */ /* 0x000fe40000000000 */
[----:B------:R-:W-:Y:S01]  /*05a0*/  IMAD R5, R6, 0x4, R5 ;  /* 0x0000000406057824 */ /* 0x000fe200078e0205 */
[----:B--2---:R-:W-:-:S04]  /*05b0*/  I2FP.F32.U32 R6, R2 ;  /* 0x0000000200067245 */ /* 0x004fc80000201000 */
[----:B------:R-:W-:Y:S01]  /*05c0*/  LEA.HI R0, R5, R5, RZ, 0x1 ;  /* 0x0000000505007211 */ /* 0x000fe200078f08ff */
[----:B------:R-:W-:Y:S01]  /*05d0*/  FMUL R6, R6, UR4 ;  /* 0x0000000406067c20 */ /* 0x000fe20008400000 */
[----:B------:R-:W-:Y:S02]  /*05e0*/  UMOV UR4, 0x20 ;  /* 0x0000002000047882 */ /* 0x000fe40000000000 */
[----:B------:R-:W-:Y:S01]  /*05f0*/  LOP3.LUT R0, R0, 0xfffffffe, RZ, 0xc0, !PT ;  /* 0xfffffffe00007812 */ /* 0x000fe200078ec0ff */
[----:B0-----:R-:W-:Y:S01]  /*0600*/  IMAD.MOV R11, RZ, RZ, -R7 ;  /* 0x000000ffff0b7224 */ /* 0x001fe200078e0a07 */
[----:B------:R-:W-:-:S04]  /*0610*/  @!UP0 UIADD3 UR4, -UR4, 0x100000, URZ ;  /* 0x0010000004048890 */ /* 0x000fc8000fffe13f */
[----:B------:R-:W-:Y:S02]  /*0620*/  @!UP0 USHF.L.U32 UR5, UR4, 0xb, URZ ;  /* 0x0000000b04058899 */ /* 0x000fe4000800063f */
[----:B------:R-:W-:Y:S01]  /*0630*/  @!UP0 USHF.L.U32 UR4, UR4, 0x1, URZ ;  /* 0x0000000104048899 */ /* 0x000fe2000800063f */
[----:B------:R-:W0:Y:S01]  /*0640*/  F2I.U32.TRUNC.NTZ R6, R6 ;  /* 0x0000000600067305 */ /* 0x000e22000020f000 */
[----:B------:R-:W2:Y:S01]  /*0650*/  LDC R7, c[0x0][0x140] ;  /* 0x00005000ff077b82 */ /* 0x000ea20000000800 */
[----:B-1----:R-:W-:Y:S02]  /*0660*/  IMAD R11, R8, R11, UR9 ;  /* 0x00000009080b7e24 */ /* 0x002fe4000f8e020b */
[----:B------:R-:W-:-:S05]  /*0670*/  IMAD.IADD R0, R5, 0x1, -R0 ;  /* 0x0000000105007824 */ /* 0x000fca00078e0a00 */
[----:B------:R-:W-:Y:S01]  /*0680*/  ISETP.NE.AND P2, PT, R0, R11, PT ;  /* 0x0000000b0000720c */ /* 0x000fe20003f45270 */
[C---:B------:R-:W-:Y:S01]  /*0690*/  IMAD.SHL.U32 R0, R5.reuse, 0x4, RZ ;  /* 0x0000000405007824 */ /* 0x040fe200078e00ff */
[----:B-----5:R-:W-:Y:S01]  /*06a0*/  @!UP0 ULEA UR6, UR7, UR6, 0x18 ;  /* 0x0000000607068291 */ /* 0x020fe2000f8ec03f */
[----:B------:R-:W-:Y:S01]  /*06b0*/  VOTEU.ALL UP0, P0 ;  /* 0x00000000003f7886 */ /* 0x000fe20000000000 */
[----:B------:R-:W-:Y:S01]  /*06c0*/  LOP3.LUT P0, RZ, R4, 0x7, RZ, 0xc0, !PT ;  /* 0x0000000704ff7812 */ /* 0x000fe2000780c0ff */
[----:B0-----:R-:W-:Y:S01]  /*06d0*/  IMAD.MOV R12, RZ, RZ, -R6 ;  /* 0x000000ffff0c7224 */ /* 0x001fe200078e0a06 */
[----:B------:R-:W-:-:S03]  /*06e0*/  LOP3.LUT R9, R5, 0xc, R0, 0x78, !PT ;  /* 0x0000000c05097812 */ /* 0x000fc600078e7800 */
[----:B---3--:R-:W-:Y:S01]  /*06f0*/  IMAD R5, R13, R12, R2 ;  /* 0x0000000c0d057224 */ /* 0x008fe200078e0202 */
[C---:B------:R-:W-:Y:S01]  /*0700*/  ISETP.LT.U32.AND P0, PT, R9.reuse, 0x4, !P0 ;  /* 0x000000040900780c */ /* 0x040fe20004701070 */
[----:B------:R0:W-:Y:S02]  /*0710*/  STL [R1+0x454], R9 ;  /* 0x0004540901007387 */ /* 0x0001e40000100800 */
[----:B------:R-:W-:Y:S02]  /*0720*/  @P2 LEA.HI R0, R9, R9, RZ, 0x1 ;  /* 0x0000000909002211 */ /* 0x000fe400078f08ff */
[----:B------:R-:W1:Y:S02]  /*0730*/  FENCE.VIEW.ASYNC.S ;  /* 0x00000000000073c6 */ /* 0x000e640000000000 */
[----:B-1----:R0:W1:Y:S01]  /*0740*/  @!UP0 SYNCS.EXCH.64 URZ, [UR6+0x40], UR4 ;  /* 0x00004004063f85b2 */ /* 0x0020620008000100 */
[----:B--2---:R-:W-:Y:S02]  /*0750*/  ISETP.EQ.U32.AND P5, PT, R7, 0x1, PT ;  /* 0x000000010700780c */ /* 0x004fe40003fa2070 */
[----:B------:R-:W-:-:S04]  /*0760*/  @P2 SHF.R.S32.HI R0, RZ, 0x1, R0 ;  /* 0x00000001ff002819 */ /* 0x000fc80000011400 */
[----:B------:R-:W-:Y:S01]  /*0770*/  @P2 ISETP.NE.AND P3, PT, R0, R5, PT ;  /* 0x000000050000220c */ /* 0x000fe20003f65270 */
[----:B------:R-:W-:Y:S01]  /*0780*/  IMAD.MOV.U32 R0, RZ, RZ, 0x1 ;  /* 0x00000001ff007424 */ /* 0x000fe200078e00ff */
[----:B------:R-:W-:Y:S02]  /*0790*/  SEL R5, RZ, 0x1, !P0 ;  /* 0x00000001ff057807 */ /* 0x000fe40004000000 */
[----:B------:R-:W-:-:S04]  /*07a0*/  @P2 SEL R0, RZ, 0x1, P3 ;  /* 0x00000001ff002807 */ /* 0x000fc80001800000 */
[----:B------:R-:W-:Y:S01]  /*07b0*/  LOP3.LUT R0, R0, R5, RZ, 0xc0, !PT ;  /* 0x0000000500007212 */ /* 0x000fe200078ec0ff */
[----:B------:R0:W2:Y:S01]  /*07c0*/  @!UP1 SYNCS.EXCH.64 URZ, [UR6+0x48], UR4 ;  /* 0x00004804063f95b2 */ /* 0x0000a20008000100 */
[----:B------:R-:W-:-:S03]  /*07d0*/  NOP ;  /* 0x0000000000007918 */ /* 0x000fc60000000000 */
[----:B------:R0:W-:Y:S01]  /*07e0*/  STL [R1+0x450], R0 ;  /* 0x0004500001007387 */ /* 0x0001e20000100800 */
[----:B-1----:R-:W-:Y:S05]  /*07f0*/  @!P5 BRA `(.L_x_3) ;  /* 0x000000000008d947 */ /* 0x002fea0003800000 */
[----:B--2-4-:R-:W-:Y:S01]  /*0800*/  UCGABAR_ARV ;  /* 0x00000000000079c7 */ /* 0x014fe20008000000 */
[----:B------:R-:W-:Y:S05]  /*0810*/  BRA `(.L_x_4) ;  /* 0x0000000000047947 */ /* 0x000fea0003800000 */
.L_x_3:
[----:B--2-4-:R-:W-:Y:S01]  /*0820*/  NOP ;  /* 0x0000000000007918 */ /* 0x014fe20000000000 */
.L_x_4:
[----:B0-----:R-:W0:Y:S01]  /*0830*/  LDC R0, c[0x0][0x65c] ;  /* 0x00019700ff007b82 */ /* 0x001e220000000800 */
[----:B------:R-:W-:Y:S02]  /*0840*/  IMAD.U32 R4, RZ, RZ, UR9 ;  /* 0x00000009ff047e24 */ /* 0x000fe4000f8e00ff */
[----:B------:R-:W-:Y:S01]  /*0850*/  IMAD.MOV.U32 R5, RZ, RZ, RZ ;  /* 0x000000ffff057224 */ /* 0x000fe200078e00ff */
[----:B0-----:R-:W-:-:S13]  /*0860*/  ISETP.NE.AND P4, PT, R0, 0x1, PT ;  /* 0x000000010000780c */ /* 0x001fda0003f85270 */
[----:B------:R-:W0:Y:S01]  /*0870*/  @P4 LDC R7, c[0x0][0x10] ;  /* 0x00000400ff074b82 */ /* 0x000e220000000800 */
[----:B------:R-:W-:Y:S02]  /*0880*/  @P4 IMAD.MOV.U32 R3, RZ, RZ, RZ ;  /* 0x000000ffff034224 */ /* 0x000fe400078e00ff */
[----:B------:R-:W-:-:S05]  /*0890*/  @P4 IMAD.MOV.U32 R15, RZ, RZ, RZ ;  /* 0x000000ffff0f4224 */ /* 0x000fca00078e00ff */
[----:B------:R-:W1:Y:S01]  /*08a0*/  @!P4 LDC R9, c[0x0][0xc] ;  /* 0x00000300ff09cb82 */ /* 0x000e620000000800 */
[----:B0-----:R-:W-:-:S04]  /*08b0*/  @P4 IMAD.WIDE.U32 R6, R7, UR9, R2 ;  /* 0x0000000907064c25 */ /* 0x001fc8000f8e0002 */
[----:B------:R-:W-:Y:S02]  /*08c0*/  @P4 IMAD.MOV.U32 R8, RZ, RZ, R6 ;  /* 0x000000ffff084224 */ /* 0x000fe400078e0006 */
[----:B------:R-:W-:Y:S02]  /*08d0*/  @P4 IMAD.IADD R16, R7, 0x1, R15 ;  /* 0x0000000107104824 */ /* 0x000fe400078e020f */
[----:B-1----:R-:W-:-:S04]  /*08e0*/  @!P4 IMAD.WIDE.U32 R4, R2, R9, R4 ;  /* 0x000000090204c225 */ /* 0x002fc800078e0004 */
[----:B------:R-:W-:Y:S02]  /*08f0*/  @!P4 IMAD.MOV.U32 R8, RZ, RZ, R4 ;  /* 0x000000ffff08c224 */ /* 0x000fe400078e0004 */
[----:B------:R-:W-:-:S03]  /*0900*/  @!P4 IMAD.MOV.U32 R16, RZ, RZ, R5 ;  /* 0x000000ffff10c224 */ /* 0x000fc600078e0005 */
[----:B------:R0:W-:Y:S04]  /*0910*/  STL [R1+0x45c], R8 ;  /* 0x00045c0801007387 */ /* 0x0001e80000100800 */
[----:B------:R0:W-:Y:S01]  /*0920*/  STL [R1+0x458], R16 ;  /* 0x0004581001007387 */ /* 0x0001e20000100800 */
[----:B------:R-:W-:Y:S05]  /*0930*/  @!P5 BRA `(.L_x_5) ;  /* 0x00000000000cd947 */ /* 0x000fea0003800000 */
[----:B------:R-:W-:Y:S01]  /*0940*/  UCGABAR_WAIT ;  /* 0x0000000000007dc7 */ /* 0x000fe20008000000 */
[----:B------:R-:W-:Y:S01]  /*0950*/  CCTL.IVALL ;  /* 0x00000000ff00798f */ /* 0x000fe20002000000 */
[----:B------:R-:W-:Y:S05]  /*0960*/  BRA `(.L_x_6) ;  /* 0x0000000000047947 */ /* 0x000fea0003800000 */
.L_x_5:
[----:B------:R-:W-:Y:S06]  /*0970*/  BAR.SYNC.DEFER_BLOCKING 0x0 ;  /* 0x0000000000007b1d */ /* 0x000fec0000010000 */
.L_x_6:
[----:B------:R-:W-:Y:S05]  /*0980*/  @!P1 BRA `(.L_x_7) ;  /* 0x0000027c000c9947 */ /* 0x000fea0003800000 */
[----:B------:R-:W-:-:S06]  /*0990*/  UISETP.GT.U32.AND UP0, UPT, UR10, 0x1, UPT ;  /* 0x000000010a00788c */ /* 0x000fcc000bf04070 */
[----:B------:R-:W-:-:S13]  /*09a0*/  PLOP3.LUT P0, PT, PT, PT, UP0, 0x80, 0x0 ;  /* 0x000000000000781c */ /* 0x000fda0003f0f008 */
[----:B------:R-:W-:Y:S05]  /*09b0*/  @P0 EXIT ;  /* 0x000000000000094d */ /* 0x000fea0003800000 */
[----:B------:R-:W-:Y:S01]  /*09c0*/  IMAD.MOV.U32 R5, RZ, RZ, -0x1 ;  /* 0xffffffffff057424 */ /* 0x000fe200078e00ff */
[----:B------:R-:W-:Y:S01]  /*09d0*/  ULDC.64 UR4, c[0x0][0x650] ;  /* 0x0001940000047ab9 */ /* 0x000fe20000000a00 */
[----:B------:R-:W-:Y:S01]  /*09e0*/  IMAD.MOV.U32 R4, RZ, RZ, -0x1 ;  /* 0xffffffffff047424 */ /* 0x000fe200078e00ff */
[----:B------:R-:W-:Y:S01]  /*09f0*/  ISETP.GE.U32.AND P0, PT, R8, UR4, PT ;  /* 0x0000000408007c0c */ /* 0x000fe2000bf06070 */
[----:B------:R-:W-:Y:S01]  /*0a00*/  UMOV UR9, 0xffffffff ;  /* 0xffffffff00097882 */ /* 0x000fe20000000000 */
[----:B------:R1:W-:Y:S01]  /*0a10*/  STL [R1+0x464], R5 ;  /* 0x0004640501007387 */ /* 0x0003e20000100800 */
[----:B------:R-:W-:Y:S02]  /*0a20*/  PRMT R0, RZ, 0x7610, R0 ;  /* 0x00007610ff007816 */ /* 0x000fe40000000000 */
[----:B------:R-:W-:Y:S01]  /*0a30*/  ISETP.GE.U32.AND.EX P0, PT, R16, UR5, PT, P0 ;  /* 0x0000000510007c0c */ /* 0x000fe2000bf06100 */
[----:B------:R1:W-:-:S12]  /*0a40*/  STL [R1+0x460], R4 ;  /* 0x0004600401007387 */ /* 0x0003d80000100800 */
[----:B-1----:R-:W-:Y:S05]  /*0a50*/  @P0 BRA `(.L_x_8) ;  /* 0x00000004003c0947 */ /* 0x002fea0003800000 */
[----:B------:R-:W-:Y:S01]  /*0a60*/  ULDC.64 UR14, c[0x0][0x628] ;  /* 0x00018a00000e7ab9 */ /* 0x000fe20000000a00 */
[----:B------:R-:W1:Y:S01]  /*0a70*/  LDC.64 R6, c[0x0][0x620] ;  /* 0x00018800ff067b82 */ /* 0x000e620000000a00 */
[----:B------:R-:W-:Y:S01]  /*0a80*/  ISETP.NE.U32.AND P0, PT, RZ, UR14, PT ;  /* 0x0000000eff007c0c */ /* 0x000fe2000bf05070 */
[----:B------:R-:W-:Y:S01]  /*0a90*/  ULDC UR11, c[0x0][0x630] ;  /* 0x00018c00000b7ab9 */ /* 0x000fe20000000800 */
[----:B------:R-:W-:Y:S02]  /*0aa0*/  R2UR UR4, R8 ;  /* 0x00000000080472ca */ /* 0x000fe400000e0000 */
[----:B------:R-:W-:Y:S02]  /*0ab0*/  ISETP.NE.AND.EX P0, PT, RZ, UR15, PT, P0 ;  /* 0x0000000fff007c0c */ /* 0x000fe4000bf05300 */
[----:B------:R-:W-:-:S11]  /*0ac0*/  R2UR UR5, R16 ;  /* 0x00000000100572ca */ /* 0x000fd600000e0000 */
[----:B------:R-:W-:Y:S05]  /*0ad0*/  @!P0 BRA `(.L_x_9) ;  /* 0x0000000000308947 */ /* 0x000fea0003800000 */
[----:B------:R-:W-:Y:S01]  /*0ae0*/  R2UR UR4, R8 ;  /* 0x00000000080472ca */ /* 0x000fe200000e0000 */
[----:B------:R-:W-:Y:S01]  /*0af0*/  ULDC UR8, c[0x0][0x634] ;  /* 0x00018d0000087ab9 */ /* 0x000fe20000000800 */
[----:B------:R-:W-:-:S11]  /*0b00*/  R2UR UR10, R16 ;  /* 0x00000000100a72ca */ /* 0x000fd600000e0000 */
[----:B------:R-:W-:-:S04]  /*0b10*/  UIADD3 UR8, UP0, UR4, UR8, URZ ;  /* 0x0000000804087290 */ /* 0x000fc8000ff1e03f */
[----:B------:R-:W-:-:S04]  /*0b20*/  UIADD3.X UR10, URZ, UR10, URZ, UP0, !UPT ;  /* 0x0000000a3f0a7290 */ /* 0x000fc800087fe43f */
[----:B------:R-:W-:-:S04]  /*0b30*/  UIMAD.WIDE.U32 UR4, UR10, UR14, URZ ;  /* 0x0000000e0a0472a5 */ /* 0x000fc8000f8e003f */
[----:B------:R-:W-:Y:S02]  /*0b40*/  UIMAD.WIDE.U32 UR6, UP0, UR8, UR15, UR4 ;  /* 0x0000000f080672a5 */ /* 0x000fe4000f800004 */
[----:B------:R-:W-:Y:S02]  /*0b50*/  UIMAD.WIDE.U32 UR4, UR8, UR14, URZ ;  /* 0x0000000e080472a5 */ /* 0x000fe4000f8e003f */
[----:B------:R-:W-:Y:S02]  /*0b60*/  UIADD3.X UR9, URZ, URZ, URZ, UP0, !UPT ;  /* 0x0000003f3f097290 */ /* 0x000fe400087fe43f */
[----:B------:R-:W-:Y:S01]  /*0b70*/  UIADD3 URZ, UP0, UR5, UR6, URZ ;  /* 0x00000006053f7290 */ /* 0x000fe2000ff1e03f */
[----:B------:R-:W-:-:S03]  /*0b80*/  UMOV UR8, UR7 ;  /* 0x0000000700087c82 */ /* 0x000fc60008000000 */
[----:B------:R-:W-:-:S12]  /*0b90*/  UIMAD.WIDE.U32.X UR4, UR10, UR15, UR8, UP0 ;  /* 0x0000000f0a0472a5 */ /* 0x000fd800080e0408 */
.L_x_9:
[----:B------:R-:W-:Y:S01]  /*0ba0*/  USHF.R.U64 UR9, UR4, UR11, UR5 ;  /* 0x0000000b04097299 */ /* 0x000fe20008001205 */
[----:B------:R-:W2:Y:S01]  /*0bb0*/  LDC.64 R20, c[0x0][0x640] ;  /* 0x00019000ff147b82 */ /* 0x000ea20000000a00 */
[----:B------:R-:W-:Y:S01]  /*0bc0*/  USHF.R.U32.HI UR4, URZ, UR11, UR5 ;  /* 0x0000000b3f047299 */ /* 0x000fe20008011605 */
[----:B------:R-:W-:Y:S02]  /*0bd0*/  IMAD.MOV.U32 R4, RZ, RZ, R8 ;  /* 0x000000ffff047224 */ /* 0x000fe400078e0008 */
[----:B------:R-:W-:Y:S01]  /*0be0*/  IMAD R12, R13, R12, R2 ;  /* 0x0000000c0d0c7224 */ /* 0x000fe200078e0202 */
[----:B------:R-:W-:Y:S01]  /*0bf0*/  IADD3 R3, P0, RZ, -UR9, RZ ;  /* 0x80000009ff037c10 */ /* 0x000fe2000ff1e0ff */
[----:B------:R-:W-:Y:S02]  /*0c00*/  IMAD.MOV.U32 R13, RZ, RZ, 0x1 ;  /* 0x00000001ff0d7424 */ /* 0x000fe400078e00ff */
[----:B------:R-:W3:Y:S02]  /*0c10*/  LDC R10, c[0x0][0x618] ;  /* 0x00018600ff0a7b82 */ /* 0x000ee40000000800 */
[----:B------:R-:W-:-:S04]  /*0c20*/  IMAD.X R5, RZ, RZ, ~UR4, P0 ;  /* 0x80000004ff057e24 */ /* 0x000fc800080e06ff */
[-C--:B-1----:R-:W-:Y:S02]  /*0c30*/  IMAD R0, R5, R6.reuse, RZ ;  /* 0x0000000605007224 */ /* 0x082fe400078e02ff */
[----:B------:R-:W1:Y:S01]  /*0c40*/  LDC R14, c[0x0][0x608] ;  /* 0x00018200ff0e7b82 */ /* 0x000e620000000800 */
[----:B------:R-:W-:Y:S02]  /*0c50*/  IMAD.MOV.U32 R5, RZ, RZ, R16 ;  /* 0x000000ffff057224 */ /* 0x000fe400078e0010 */
[----:B------:R-:W-:-:S05]  /*0c60*/  IMAD.WIDE.U32 R4, R3, R6, R4 ;  /* 0x0000000603047225 */ /* 0x000fca00078e0004 */
[----:B------:R-:W4:Y:S01]  /*0c70*/  LDC R18, c[0x0][0x658] ;  /* 0x00019600ff127b82 */ /* 0x000f220000000800 */
[----:B------:R-:W-:Y:S01]  /*0c80*/  IMAD R3, R3, R7, R0 ;  /* 0x0000000703037224 */ /* 0x000fe200078e0200 */
[----:B--2---:R-:W-:-:S03]  /*0c90*/  ISETP.NE.U32.AND P0, PT, R20, RZ, PT ;  /* 0x000000ff1400720c */ /* 0x004fc60003f05070 */
[----:B------:R-:W-:Y:S01]  /*0ca0*/  IMAD.IADD R3, R5, 0x1, R3 ;  /* 0x0000000105037824 */ /* 0x000fe200078e0203 */
[----:B------:R-:W-:Y:S01]  /*0cb0*/  ISETP.NE.AND.EX P0, PT, R21, RZ, PT, P0 ;  /* 0x000000ff1500720c */ /* 0x000fe20003f05300 */
[----:B------:R-:W-:Y:S01]  /*0cc0*/  IMAD.MOV.U32 R5, RZ, RZ, -0x1 ;  /* 0xffffffffff057424 */ /* 0x000fe200078e00ff */
[----:B0-----:R-:W0:Y:S02]  /*0cd0*/  LDC R16, c[0x0][0x600] ;  /* 0x00018000ff107b82 */ /* 0x001e240000000800 */
[-CC-:B---3--:R-:W-:Y:S02]  /*0ce0*/  SHF.R.U64 R8, R4, R10.reuse, R3.reuse ;  /* 0x0000000a04087219 */ /* 0x188fe40000001203 */
[----:B------:R-:W-:-:S04]  /*0cf0*/  SHF.R.U32.HI R3, RZ, R10, R3 ;  /* 0x0000000aff037219 */ /* 0x000fc80000011603 */
[----:B------:R-:W2:Y:S01]  /*0d00*/  LDC R15, c[0x0][0x648] ;  /* 0x00019200ff0f7b82 */ /* 0x000ea20000000800 */
[-CC-:B-1----:R-:W-:Y:S02]  /*0d10*/  SHF.R.U64 R23, R8, R14.reuse, R3.reuse ;  /* 0x0000000e08177219 */ /* 0x182fe40000001203 */
[----:B------:R-:W-:-:S05]  /*0d20*/  SHF.R.U32.HI R3, RZ, R14, R3 ;  /* 0x0000000eff037219 */ /* 0x000fca0000011603 */
[----:B------:R-:W1:Y:S01]  /*0d30*/  LDC R17, c[0x0][0x638] ;  /* 0x00018e00ff117b82 */ /* 0x000e620000000800 */
[-CC-:B----4-:R-:W-:Y:S02]  /*0d40*/  SHF.R.U64 R10, R23, R18.reuse, R3.reuse ;  /* 0x00000012170a7219 */ /* 0x190fe40000001203 */
[-C--:B------:R-:W-:Y:S02]  /*0d50*/  SHF.L.U32 R0, R5, R18.reuse, RZ ;  /* 0x0000001205007219 */ /* 0x080fe400000006ff */
[----:B------:R-:W-:Y:S01]  /*0d60*/  SHF.R.U32.HI R3, RZ, R18, R3 ;  /* 0x00000012ff037219 */ /* 0x000fe20000011603 */
[----:B------:R-:W-:Y:S01]  /*0d70*/  IMAD.MOV.U32 R2, RZ, RZ, R10 ;  /* 0x000000ffff027224 */ /* 0x000fe200078e000a */
[----:B------:R-:W-:Y:S01]  /*0d80*/  LOP3.LUT R0, RZ, R0, RZ, 0x33, !PT ;  /* 0x00000000ff007212 */ /* 0x000fe200078e33ff */
[----:B------:R-:W3:Y:S01]  /*0d90*/  LDC R19, c[0x0][0x610] ;  /* 0x00018400ff137b82 */ /* 0x000ee20000000800 */
[----:B------:R-:W-:Y:S05]  /*0da0*/  @!P0 BRA `(.L_x_10) ;  /* 0x0000000000288947 */ /* 0x000fea0003800000 */
[----:B------:R-:W4:Y:S02]  /*0db0*/  LDC R7, c[0x0][0x64c] ;  /* 0x00019300ff077b82 */ /* 0x000f240000000800 */
[----:B----4-:R-:W-:-:S05]  /*0dc0*/  IADD3 R7, P0, R10, R7, RZ ;  /* 0x000000070a077210 */ /* 0x010fca0007f1e0ff */
[----:B------:R-:W-:-:S04]  /*0dd0*/  IMAD.X R9, RZ, RZ, R3, P0 ;  /* 0x000000ffff097224 */ /* 0x000fc800000e0603 */
[----:B------:R-:W-:-:S04]  /*0de0*/  IMAD.WIDE.U32 R2, R9, R20, RZ ;  /* 0x0000001409027225 */ /* 0x000fc800078e00ff */
[----:B------:R-:W-:-:S04]  /*0df0*/  IMAD.WIDE.U32 R4, P0, R7, R21, R2 ;  /* 0x0000001507047225 */ /* 0x000fc80007800002 */
[----:B------:R-:W-:-:S04]  /*0e00*/  IMAD.WIDE.U32 R2, R7, R20, RZ ;  /* 0x0000001407027225 */ /* 0x000fc800078e00ff */
[----:B------:R-:W-:Y:S01]  /*0e10*/  IMAD.X R7, RZ, RZ, RZ, P0 ;  /* 0x000000ffff077224 */ /* 0x000fe200000e06ff */
[----:B------:R-:W-:Y:S01]  /*0e20*/  IADD3 RZ, P0, R3, R4, RZ ;  /* 0x0000000403ff7210 */ /* 0x000fe20007f1e0ff */
[----:B------:R-:W-:-:S04]  /*0e30*/  IMAD.MOV.U32 R6, RZ, RZ, R5 ;  /* 0x000000ffff067224 */ /* 0x000fc800078e0005 */
[----:B------:R-:W-:-:S08]  /*0e40*/  IMAD.WIDE.U32.X R2, R9, R21, R6, P0 ;  /* 0x0000001509027225 */ /* 0x000fd000000e0406 */
.L_x_10:
[----:B--2---:R-:W-:Y:S01]  /*0e50*/  SHF.R.U64 R4, R2, R15, R3 ;  /* 0x0000000f02047219 */ /* 0x004fe20000001203 */
[----:B0-----:R-:W-:Y:S01]  /*0e60*/  VIADD R5, R16, 0xffffffff ;  /* 0xffffffff10057836 */ /* 0x001fe20000000000 */
[----:B------:R-:W-:Y:S02]  /*0e70*/  SHF.L.U32 R2, R13, R18, RZ ;  /* 0x000000120d027219 */ /* 0x000fe400000006ff */
[----:B------:R-:W-:Y:S01]  /*0e80*/  LOP3.LUT R3, R23, R0, RZ, 0xc0, !PT ;  /* 0x0000000017037212 */ /* 0x000fe200078ec0ff */
[----:B------:R-:W-:Y:S01]  /*0e90*/  IMAD.MOV R6, RZ, RZ, -R4 ;  /* 0x000000ffff067224 */ /* 0x000fe200078e0a04 */
[----:B------:R-:W-:Y:S02]  /*0ea0*/  SEL R0, R11, R12, !P4 ;  /* 0x0000000c0b007207 */ /* 0x000fe40006000000 */
[----:B------:R-:W-:Y:S01]  /*0eb0*/  LOP3.LUT R5, R8, R5, RZ, 0xc0, !PT ;  /* 0x0000000508057212 */ /* 0x000fe200078ec0ff */
[----:B------:R-:W-:Y:S02]  /*0ec0*/  IMAD R7, R2, R4, R3 ;  /* 0x0000000402077224 */ /* 0x000fe400078e0203 */
[----:B-1----:R-:W-:-:S02]  /*0ed0*/  IMAD R3, R6, R17, R10 ;  /* 0x0000001106037224 */ /* 0x002fc400078e020a */
[----:B---3--:R-:W-:Y:S02]  /*0ee0*/  IMAD R2, R7, R19, R0 ;  /* 0x0000001307027224 */ /* 0x008fe400078e0200 */
[----:B------:R-:W-:Y:S02]  /*0ef0*/  IMAD R3, R3, R16, R5 ;  /* 0x0000001003037224 */ /* 0x000fe400078e0205 */
[----:B------:R-:W-:-:S03]  /*0f00*/  IMAD.MOV.U32 R0, RZ, RZ, 0x1 ;  /* 0x00000001ff007424 */ /* 0x000fc600078e00ff */
[----:B------:R-:W-:Y:S02]  /*0f10*/  SEL R4, R3, R2, !P4 ;  /* 0x0000000203047207 */ /* 0x000fe40006000000 */
[----:B------:R-:W-:-:S03]  /*0f20*/  SEL R2, R2, R3, !P4 ;  /* 0x0000000302027207 */ /* 0x000fc60006000000 */
[----:B------:R1:W-:Y:S04]  /*0f30*/  STL [R1+0x460], R4 ;  /* 0x0004600401007387 */ /* 0x0003e80000100800 */
[----:B------:R1:W-:Y:S02]  /*0f40*/  STL [R1+0x464], R2 ;  /* 0x0004640201007387 */ /* 0x0003e40000100800 */
.L_x_8:
[----:B------:R-:W-:-:S08]  /*0f50*/  NOP ;  /* 0x0000000000007918 */ /* 0x000fd00000000000 */
[----:B------:R-:W2:Y:S02]  /*0f60*/  USETMAXREG.TRY_ALLOC.CTAPOOL UP0, 0xf0 ;  /* 0x000000f0000079c8 */ /* 0x000ea40008000600 */
[----:B--2---:R-:W-:-:S13]  /*0f70*/  PLOP3.LUT P0, PT, PT, PT, UP0, 0x80, 0x0 ;  /* 0x000000000000781c */ /* 0x004fda0003f0f008 */
[----:B------:R-:W-:Y:S05]  /*0f80*/  @!P0 BRA `(.L_x_8) ;  /* 0xfffffffc00f08947 */ /* 0x000fea000383ffff */
[----:B------:R-:W-:Y:S01]  /*0f90*/  ULDC.64 UR4, c[0x0][0x598] ;  /* 0x0001660000047ab9 */ /* 0x000fe20000000a00 */
[----:B------:R-:W-:Y:S01]  /*0fa0*/  ULDC.64 UR14, c[0x0][0x208] ;  /* 0x00008200000e7ab9 */ /* 0x000fe20000000a00 */
[----:B------:R-:W-:-:S04]  /*0fb0*/  ISETP.NE.U32.AND P0, PT, RZ, UR4, PT ;  /* 0x00000004ff007c0c */ /* 0x000fc8000bf05070 */
[----:B------:R-:W-:-:S13]  /*0fc0*/  ISETP.NE.AND.EX P0, PT, RZ, UR5, PT, P0 ;  /* 0x00000005ff007c0c */ /* 0x000fda000bf05300 */
[----:B------:R-:W-:Y:S05]  /*0fd0*/  @!P0 BRA `(.L_x_11) ;  /* 0x0000000000208947 */ /* 0x000fea0003800000 */
[----:B-1----:R-:W1:Y:S02]  /*0fe0*/  LDC.64 R2, c[0x0][0x598] ;  /* 0x00016600ff027b82 */ /* 0x002e640000000a00 */
[----:B-1----:R-:W2:Y:S02]  /*0ff0*/  LDG.E.64 R2, desc[UR14][R2.64] ;  /* 0x0000000e02027981 */ /* 0x002ea4000c1e1b00 */
[----:B--2---:R-:W-:-:S04]  /*1000*/  ISETP.NE.U32.AND P0, PT, R2, RZ, PT ;  /* 0x000000ff0200720c */ /* 0x004fc80003f05070 */
[----:B------:R-:W-:-:S13]  /*1010*/  ISETP.NE.AND.EX P0, PT, R3, RZ, PT, P0 ;  /* 0x000000ff0300720c */ /* 0x000fda0003f05300 */
[----:B------:R-:W-:Y:S05]  /*1020*/  @!P0 BRA `(.L_x_11) ;  /* 0x00000000000c8947 */ /* 0x000fea0003800000 */
[----:B------:R-:W2:Y:S02]  /*1030*/  LD.E R2, desc[UR14][R2.64] ;  /* 0x0000000e02027980 */ /* 0x000ea4000c101900 */
[----:B--2---:R-:W-:Y:S01]  /*1040*/  R2UR UR20, R2 ;  /* 0x00000000021472ca */ /* 0x004fe200000e0000 */
[----:B------:R-:W-:-:S14]  /*1050*/  BRA `(.L_x_12) ;  /* 0x0000000000247947 */ /* 0x000fdc0003800000 */
.L_x_11:
[----:B------:R-:W-:Y:S02]  /*1060*/  ULDC.64 UR4, c[0x0][0x588] ;  /* 0x0001620000047ab9 */ /* 0x000fe40000000a00 */
[----:B------:R-:W-:-:S04]  /*1070*/  ISETP.NE.U32.AND P0, PT, RZ, UR4, PT ;  /* 0x00000004ff007c0c */ /* 0x000fc8000bf05070 */
[----:B------:R-:W-:-:S13]  /*1080*/  ISETP.NE.AND.EX P0, PT, RZ, UR5, PT, P0 ;  /* 0x00000005ff007c0c */ /* 0x000fda000bf05300 */
[----:B------:R-:W-:Y:S05]  /*1090*/  @!P0 BRA `(.L_x_13) ;  /* 0x0000000000108947 */ /* 0x000fea0003800000 */
[----:B-1----:R-:W1:Y:S02]  /*10a0*/  LDC.64 R2, c[0x0][0x588] ;  /* 0x00016200ff027b82 */ /* 0x002e640000000a00 */
[----:B-1----:R-:W2:Y:S02]  /*10b0*/  LDG.E R2, desc[UR14][R2.64] ;  /* 0x0000000e02027981 */ /* 0x002ea4000c1e1900 */
[----:B--2---:R-:W-:Y:S01]  /*10c0*/  R2UR UR20, R2 ;  /* 0x00000000021472ca */ /* 0x004fe200000e0000 */
[----:B------:R-:W-:-:S14]  /*10d0*/  BRA `(.L_x_12) ;  /* 0x0000000000047947 */ /* 0x000fdc0003800000 */
.L_x_13:
[----:B------:R-:W-:-:S05]  /*10e0*/  ULDC UR20, c[0x0][0x580] ;  /* 0x0001600000147ab9 */ /* 0x000fca0000000800 */
.L_x_12:
[----:B------:R-:W-:Y:S02]  /*10f0*/  ULDC.64 UR4, c[0x0][0x5a0] ;  /* 0x0001680000047ab9 */ /* 0x000fe40000000a00 */
        /* <DEDUP_REMOVED lines=11> */
.L_x_14:
        /* <DEDUP_REMOVED lines=8> */
.L_x_16:
[----:B------:R-:W-:-:S05]  /*1230*/  ULDC UR21, c[0x0][0x584] ;  /* 0x0001610000157ab9 */ /* 0x000fca0000000800 */
.L_x_15:
[----:B------:R-:W-:-:S13]  /*1240*/  LOP3.LUT P0, RZ, R0, 0xff, RZ, 0xc0, !PT ;  /* 0x000000ff00ff7812 */ /* 0x000fda000780c0ff */
[----:B------:R-:W-:Y:S05]  /*1250*/  @!P0 EXIT ;  /* 0x000000000000894d */ /* 0x000fea0003800000 */
[----:B------:R-:W-:Y:S01]  /*1260*/  ULDC UR4, c[0x0][0x28c] ;  /* 0x0000a30000047ab9 */ /* 0x000fe20000000800 */
[----:B------:R-:W-:Y:S02]  /*1270*/  ULOP3.LUT UR22, UR13, 0x1, URZ, 0xfc, !UPT ;  /* 0x000000010d167892 */ /* 0x000fe4000f8efc3f */
[----:B------:R-:W-:-:S04]  /*1280*/  UIADD3 UR4, UR4, 0x7f, URZ ;  /* 0x0000007f04047890 */ /* 0x000fc8000fffe03f */
[----:B------:R-:W-:-:S04]  /*1290*/  USHF.R.S32.HI UR5, URZ, 0x1f, UR4 ;  /* 0x0000001f3f057899 */ /* 0x000fc80008011404 */
[----:B------:R-:W-:-:S03]  /*12a0*/  ULEA.HI UR5, UR5, UR4, URZ, 0x7 ;  /* 0x0000000405057291 */ /* 0x000fc6000f8f383f */
[----:B------:R-:W-:Y:S01]  /*12b0*/  UMOV UR4, URZ ;  /* 0x0000003f00047c82 */ /* 0x000fe20008000000 */
[----:B------:R-:W-:-:S03]  /*12c0*/  USHF.R.S32.HI UR10, URZ, 0x7, UR5 ;  /* 0x000000073f0a7899 */ /* 0x000fc60008011405 */
[----:B------:R-:W-:-:S09]  /*12d0*/  UMOV UR5, URZ ;  /* 0x0000003f00057c82 */ /* 0x000fd20008000000 */
.L_x_555:
[----:B------:R-:W-:Y:S01]  /*12e0*/  STL [R1+0x44c], RZ ;  /* 0x00044cff01007387 */ /* 0x000fe20000100800 */
[----:B--2---:R-:W2:Y:S01]  /*12f0*/  S2UR UR18, SR_CgaCtaId ;  /* 0x00000000001279c3 */ /* 0x004ea20000008800 */
[----:B------:R-:W-:Y:S01]  /*1300*/  UMOV UR17, 0x400 ;  /* 0x0000040000117882 */ /* 0x000fe20000000000 */
[----:B------:R-:W-:Y:S01]  /*1310*/  UMOV UR6, URZ ;  /* 0x0000003f00067c82 */ /* 0x000fe20008000000 */
[----:B------:R-:W-:Y:S01]  /*1320*/  STL [R1+0x448], RZ ;  /* 0x000448ff01007387 */ /* 0x000fe20000100800 */
[----:B------:R-:W-:Y:S01]  /*1330*/  UMOV UR7, URZ ;  /* 0x0000003f00077c82 */ /* 0x000fe20008000000 */
[----:B------:R-:W-:Y:S01]  /*1340*/  UMOV UR8, URZ ;  /* 0x0000003f00087c82 */ /* 0x000fe20008000000 */
[----:B------:R-:W-:Y:S01]  /*1350*/  UMOV UR23, UR5 ;  /* 0x0000000500177c82 */ /* 0x000fe20008000000 */
[----:B------:R-:W-:Y:S01]  /*1360*/  STL [R1+0x444], RZ ;  /* 0x000444ff01007387 */ /* 0x000fe20000100800 */
[----:B-1----:R-:W1:Y:S01]  /*1370*/  LDC R2, c[0x0][0x28c] ;  /* 0x0000a300ff027b82 */ /* 0x002e620000000800 */
[----:B------:R-:W-:Y:S01]  /*1380*/  UMOV UR24, UR4 ;  /* 0x0000000400187c82 */ /* 0x000fe20008000000 */
[----:B------:R-:W-:Y:S01]  /*1390*/  CS2R R236, SRZ ;  /* 0x0000000000ec7805 */ /* 0x000fe2000001ff00 */
[----:B------:R-:W-:Y:S01]  /*13a0*/  STL [R1+0x440], RZ ;  /* 0x000440ff01007387 */ /* 0x000fe20000100800 */
[----:B------:R-:W-:-:S02]  /*13b0*/  CS2R R234, SRZ ;  /* 0x0000000000ea7805 */ /* 0x000fc4000001ff00 */
[----:B------:R-:W-:Y:S02]  /*13c0*/  CS2R R232, SRZ ;  /* 0x0000000000e87805 */ /* 0x000fe4000001ff00 */
[----:B------:R-:W-:Y:S01]  /*13d0*/  CS2R R230, SRZ ;  /* 0x0000000000e67805 */ /* 0x000fe2000001ff00 */
[----:B------:R-:W-:Y:S01]  /*13e0*/  STL [R1+0x43c], RZ ;  /* 0x00043cff01007387 */ /* 0x000fe20000100800 */
[----:B------:R-:W-:Y:S02]  /*13f0*/  CS2R R228, SRZ ;  /* 0x0000000000e47805 */ /* 0x000fe4000001ff00 */
[----:B------:R-:W-:Y:S02]  /*1400*/  CS2R R226, SRZ ;  /* 0x0000000000e27805 */ /* 0x000fe4000001ff00 */
        /* <DEDUP_REMOVED lines=14> */
[----:B-1----:R-:W-:Y:S02]  /*14f0*/  ISETP.GE.AND P0, PT, R2, 0x1, PT ;  /* 0x000000010200780c */ /* 0x002fe40003f06270 */
        /* <DEDUP_REMOVED lines=40> */
[----:B0-----:R-:W-:Y:S02]  /*1780*/  CS2R R16, SRZ ;  /* 0x0000000000107805 */ /* 0x001fe4000001ff00 */
        /* <DEDUP_REMOVED lines=94> */
[----:B------:R-:W-:-:S03]  /*1d70*/  CS2R R150, SRZ ;  /* 0x0000000000967805 */ /* 0x000fc6000001ff00 */
[----:B------:R-:W-:Y:S04]  /*1d80*/  STL [R1+0x3a0], RZ ;  /* 0x0003a0ff01007387 */ /* 0x000fe80000100800 */
        /* <DEDUP_REMOVED lines=104> */
[----:B------:R-:W-:Y:S04]  /*2410*/  STL [R1], RZ ;  /* 0x000000ff01007387 */ /* 0x000fe80000100800 */
        /* <DEDUP_REMOVED lines=39> */
[----:B------:R-:W-:Y:S01]  /*2690*/  STL [R1+0xa0], RZ ;  /* 0x0000a0ff01007387 */ /* 0x000fe20000100800 */
[----:B------:R-:W0:Y:S03]  /*26a0*/  S2R R0, SR_TID.X ;  /* 0x0000000000007919 */ /* 0x000e260000002100 */
        /* <DEDUP_REMOVED lines=8> */
[----:B0-----:R-:W-:-:S03]  /*2730*/  LOP3.LUT R0, R0, 0x80, RZ, 0xc0, !PT ;  /* 0x0000008000007812 */ /* 0x001fc600078ec0ff */
[----:B------:R-:W-:Y:S01]  /*2740*/  STL [R1+0xc4], RZ ;  /* 0x0000c4ff01007387 */ /* 0x000fe20000100800 */
[----:B------:R-:W-:-:S03]  /*2750*/  SHF.R.U32.HI R0, RZ, 0x7, R0 ;  /* 0x00000007ff007819 */ /* 0x000fc60000011600 */
        /* <DEDUP_REMOVED lines=33> */
[----:B------:R-:W0:Y:S04]  /*2970*/  SHFL.IDX PT, R0, R0, RZ, 0x1f ;  /* 0x00001fff00007589 */ /* 0x000e2800000e0000 */
[----:B------:R1:W-:Y:S04]  /*2980*/  STL [R1+0x14c], RZ ;  /* 0x00014cff01007387 */ /* 0x0003e80000100800 */
[----:B------:R1:W-:Y:S04]  /*2990*/  STL [R1+0x150], RZ ;  /* 0x000150ff01007387 */ /* 0x0003e80000100800 */
[----:B------:R1:W-:Y:S04]  /*29a0*/  STL [R1+0x154], RZ ;  /* 0x000154ff01007387 */ /* 0x0003e80000100800 */
[----:B------:R1:W-:Y:S04]  /*29b0*/  STL [R1+0x158], RZ ;  /* 0x000158ff01007387 */ /* 0x0003e80000100800 */
[----:B------:R1:W-:Y:S04]  /*29c0*/  STL [R1+0x15c], RZ ;  /* 0x00015cff01007387 */ /* 0x0003e80000100800 */
[----:B------:R1:W-:Y:S01]  /*29d0*/  STL [R1+0x160], RZ ;  /* 0x000160ff01007387 */ /* 0x0003e20000100800 */
[----:B0-----:R-:W-:-:S03]  /*29e0*/  R2UR UR11, R0 ;  /* 0x00000000000b72ca */ /* 0x001fc600000e0000 */
[----:B------:R1:W-:Y:S04]  /*29f0*/  STL [R1+0x164], RZ ;  /* 0x000164ff01007387 */ /* 0x0003e80000100800 */
[----:B------:R1:W-:Y:S04]  /*2a00*/  STL [R1+0x168], RZ ;  /* 0x000168ff01007387 */ /* 0x0003e80000100800 */
[----:B------:R1:W-:Y:S02]  /*2a10*/  STL [R1+0x16c], RZ ;  /* 0x00016cff01007387 */ /* 0x0003e40000100800 */
[----:B------:R-:W-:-:S02]  /*2a20*/  ULEA.HI UR12, UR11, UR11, URZ, 0x1 ;  /* 0x0000000b0b0c7291 */ /* 0x000fc4000f8f083f */
[----:B------:R1:W-:Y:S02]  /*2a30*/  STL [R1+0x170], RZ ;  /* 0x000170ff01007387 */ /* 0x0003e40000100800 */
[----:B------:R-:W-:Y:S02]  /*2a40*/  ULOP3.LUT UR16, UR12, 0x7fffe, URZ, 0xc0, !UPT ;  /* 0x0007fffe0c107892 */ /* 0x000fe4000f8ec03f */
[----:B------:R1:W-:Y:S01]  /*2a50*/  STL [R1+0x174], RZ ;  /* 0x000174ff01007387 */ /* 0x0003e20000100800 */
[----:B--2---:R-:W-:Y:S02]  /*2a60*/  ULEA UR12, UR18, UR17, 0x18 ;  /* 0x00000011120c7291 */ /* 0x004fe4000f8ec03f */
[----:B------:R-:W-:Y:S01]  /*2a70*/  UIADD3 UR16, UR11, -UR16, URZ ;  /* 0x800000100b107290 */ /* 0x000fe2000fffe03f */
[----:B------:R1:W-:Y:S03]  /*2a80*/  STL [R1+0x178], RZ ;  /* 0x000178ff01007387 */ /* 0x0003e60000100800 */
[----:B------:R-:W-:Y:S01]  /*2a90*/  ULEA UR16, UR16, UR12, 0xd ;  /* 0x0000000c10107291 */ /* 0x000fe2000f8e683f */
[----:B------:R1:W-:Y:S03]  /*2aa0*/  STL [R1+0x17c], RZ ;  /* 0x00017cff01007387 */ /* 0x0003e60000100800 */
[----:B------:R-:W-:Y:S01]  /*2ab0*/  UIADD3 UR16, UR16, 0x100, URZ ;  /* 0x0000010010107890 */ /* 0x000fe2000fffe03f */
[----:B------:R1:W-:Y:S03]  /*2ac0*/  STL [R1+0x180], RZ ;  /* 0x000180ff01007387 */ /* 0x0003e60000100800 */
[----:B------:R-:W-:Y:S01]  /*2ad0*/  USHF.R.U32.HI UR11, URZ, 0x4, UR16 ;  /* 0x000000043f0b7899 */ /* 0x000fe20008011610 */
[----:B------:R1:W-:Y:S03]  /*2ae0*/  STL [R1+0x184], RZ ;  /* 0x000184ff01007387 */ /* 0x0003e60000100800 */
[----:B------:R-:W-:Y:S01]  /*2af0*/  ULOP3.LUT UR11, UR11, 0x3fff, URZ, 0xc0, !UPT ;  /* 0x00003fff0b0b7892 */ /* 0x000fe2000f8ec03f */
[----:B------:R1:W-:Y:S04]  /*2b00*/  STL [R1+0x188], RZ ;  /* 0x000188ff01007387 */ /* 0x0003e80000100800 */
        /* <DEDUP_REMOVED lines=28> */
[----:B------:R1:W-:Y:S01]  /*2cd0*/  STL [R1+0x1fc], RZ ;  /* 0x0001fcff01007387 */ /* 0x0003e20000100800 */
[----:B------:R-:W-:Y:S05]  /*2ce0*/  @!P0 BRA `(.L_x_17) ;  /* 0x0000006000a88947 */ /* 0x000fea0003800000 */
[----:B------:R-:W-:-:S06]  /*2cf0*/  UISETP.NE.AND UP0, UPT, UR22, 0x3, UPT ;  /* 0x000000031600788c */ /* 0x000fcc000bf05270 */
[----:B------:R-:W-:-:S13]  /*2d00*/  PLOP3.LUT P1, PT, PT, PT, UP0, 0x80, 0x0 ;  /* 0x000000000000781c */ /* 0x000fda0003f2f008 */
[----:B------:R-:W-:Y:S05]  /*2d10*/  @!P1 BRA `(.L_x_18) ;  /* 0x0000000000049947 */ /* 0x000fea0003800000 */
[----:B------:R-:W-:Y:S01]  /*2d20*/  BPT.TRAP 0x1 ;  /* 0x000000040000795c */ /* 0x000fe20000300000 */
.L_x_18:
[----:B------:R-:W-:Y:S01]  /*2d30*/  ULEA UR6, UR5, UR12, 0x3 ;  /* 0x0000000c05067291 */ /* 0x000fe2000f8e183f */
[----:B------:R-:W-:-:S05]  /*2d40*/  IMAD.U32 R0, RZ, RZ, UR4 ;  /* 0x00000004ff007e24 */ /* 0x000fca000f8e00ff */
[----:B------:R-:W-:-:S04]  /*2d50*/  SHF.L.U32 R0, R0, 0x1f, RZ ;  /* 0x0000001f00007819 */ /* 0x000fc800000006ff */
[----:B------:R0:W2:Y:S01]  /*2d60*/  SYNCS.PHASECHK.TRANS64.TRYWAIT P0, [UR6], R0 ;  /* 0x00000000ff0075a7 */ /* 0x0000a20008000146 */
[----:B------:R-:W-:Y:S05]  /*2d70*/  @!P1 BRA `(.L_x_19) ;  /* 0x0000000000049947 */ /* 0x000fea0003800000 */
[----:B------:R-:W-:Y:S01]  /*2d80*/  BPT.TRAP 0x1 ;  /* 0x000000040000795c */ /* 0x000fe20000300000 */
.L_x_19:
[----:B--2---:R-:W-:Y:S05]  /*2d90*/  @P0 BRA `(.L_x_20) ;  /* 0x0000000000080947 */ /* 0x004fea0003800000 */
[----:B------:R-:W2:Y:S02]  /*2da0*/  SYNCS.PHASECHK.TRANS64.TRYWAIT P0, [UR6], R0 ;  /* 0x00000000ff0075a7 */ /* 0x000ea40008000146 */
[----:B--2---:R-:W-:Y:S05]  /*2db0*/  @!P0 BRA `(.L_x_21) ;  /* 0x0000026c00a48947 */ /* 0x004fea0003800000 */
.L_x_20:
[----:B------:R-:W-:Y:S01]  /*2dc0*/  UIADD3 UR6, UR12, 0x18100, URZ ;  /* 0x000181000c067890 */ /* 0x000fe2000fffe03f */
[----:B------:R-:W-:Y:S01]  /*2dd0*/  WARPGROUP.ARRIVE ;  /* 0x00000000000079c5 */ /* 0x000fe20000000000 */
[----:B------:R-:W-:Y:S02]  /*2de0*/  ULOP3.LUT UR7, UR11, 0x10000, URZ, 0xfc, !UPT ;  /* 0x000100000b077892 */ /* 0x000fe4000f8efc3f */
[----:B------:R-:W-:Y:S02]  /*2df0*/  USHF.R.U32.HI UR6, URZ, 0x4, UR6 ;  /* 0x000000043f067899 */ /* 0x000fe40008011606 */
[----:B------:R-:W-:Y:S02]  /*2e00*/  ULEA UR7, UR5, UR7, 0xb ;  /* 0x0000000705077291 */ /* 0x000fe4000f8e583f */
[----:B------:R-:W-:Y:S01]  /*2e10*/  ULOP3.LUT UR6, UR6, 0x3fff, URZ, 0xc0, !UPT ;  /* 0x00003fff06067892 */ /* 0x000fe2000f8ec03f */
[----:B------:R-:W-:Y:S01]  /*2e20*/  UMOV UR17, 0x40000040 ;  /* 0x4000004000117882 */ /* 0x000fe20000000000 */
[----:B------:R-:W-:-:S02]  /*2e30*/  UMOV UR19, 0x40000040 ;  /* 0x4000004000137882 */ /* 0x000fc40000000000 */
[----:B------:R-:W-:Y:S01]  /*2e40*/  ULOP3.LUT UR6, UR6, 0x10000, URZ, 0xfc, !UPT ;  /* 0x0001000006067892 */ /* 0x000fe2000f8efc3f */
[----:B------:R-:W-:-:S03]  /*2e50*/  UMOV UR16, UR7 ;  /* 0x0000000700107c82 */ /* 0x000fc60008000000 */
[----:B------:R-:W-:-:S07]  /*2e60*/  ULEA UR8, UR5, UR6, 0xb ;  /* 0x0000000605087291 */ /* 0x000fce000f8e583f */
[----:B------:R-:W-:Y:S02]  /*2e70*/  UMOV UR18, UR8 ;  /* 0x0000000800127c82 */ /* 0x000fe40008000000 */
[----:B------:R-:W-:Y:S01]  /*2e80*/  QGMMA.64x256x32.F32.E5M2.E5M2 R24, gdesc[UR16], RZ, !UPT, gsb0 ;  /* 0x03e00000101879f3 */ /* 0x000fe2000c0038ff */
[----:B------:R-:W-:Y:S01]  /*2e90*/  UIADD3 UR16, UR7, 0x400, URZ ;  /* 0x0000040007107890 */ /* 0x000fe2000fffe03f */
[----:B------:R-:W-:Y:S01]  /*2ea0*/  UMOV UR17, 0x40000040 ;  /* 0x4000004000117882 */ /* 0x000fe20000000000 */
[----:B------:R-:W-:Y:S02]  /*2eb0*/  WARPGROUP.DEPBAR.LE gsb0, 0x0 ;  /* 0x00008000000079c5 */ /* 0x000fe40000010000 */
[----:B------:R-:W-:Y:S04]  /*2ec0*/  STL.64 [R1], R24 ;  /* 0x0000001801007387 */ /* 0x000fe80000100a00 */
[----:B------:R-:W-:Y:S04]  /*2ed0*/  STL.64 [R1+0x8], R26 ;  /* 0x0000081a01007387 */ /* 0x000fe80000100a00 */
        /* <DEDUP_REMOVED lines=61> */
[----:B------:R3:W-:Y:S02]  /*32b0*/  STL.64 [R1+0x1f8], R150 ;  /* 0x0001f89601007387 */ /* 0x0007e40000100a00 */
[----:B---3--:R-:W-:-:S06]  /*32c0*/  WARPGROUP.ARRIVE ;  /* 0x00000000000079c5 */ /* 0x008fcc0000000000 */
[----:B------:R-:W-:Y:S03]  /*32d0*/  QGMMA.64x256x32.F32.E5M2.E5M2 R24, gdesc[UR16], RZ, !UPT, gsb0 ;  /* 0x03e00000101879f3 */ /* 0x000fe6000c0038ff */
[----:B------:R-:W-:Y:S02]  /*32e0*/  WARPGROUP.DEPBAR.LE gsb0, 0x0 ;  /* 0x00008000000079c5 */ /* 0x000fe40000010000 */
        /* <DEDUP_REMOVED lines=63> */
[----:B------:R3:W-:Y:S04]  /*36e0*/  STL.64 [R1+0x5d0], R24 ;  /* 0x0005d01801007387 */ /* 0x0007e80000100a00 */
[----:B---3--:R-:W3:Y:S04]  /*36f0*/  LDL.LU.64 R24, [R1] ;  /* 0x0000000001187983 */ /* 0x008ee80000300a00 */
[----:B------:R-:W3:Y:S04]  /*3700*/  LDL.LU.64 R26, [R1+0x8] ;  /* 0x00000800011a7983 */ /* 0x000ee80000300a00 */
        /* <DEDUP_REMOVED lines=61> */
[----:B------:R-:W3:Y:S01]  /*3ae0*/  LDL.LU.64 R150, [R1+0x1f8] ;  /* 0x0001f80001967983 */ /* 0x000ee20000300a00 */
[----:B------:R-:W-:-:S02]  /*3af0*/  UIADD3 UR16, UR7, 0x2, URZ ;  /* 0x0000000207107890 */ /* 0x000fc4000fffe03f */
[----:B------:R-:W-:Y:S01]  /*3b00*/  UIADD3 UR18, UR8, 0x2, URZ ;  /* 0x0000000208127890 */ /* 0x000fe2000fffe03f */
[----:B------:R-:W-:Y:S01]  /*3b10*/  UMOV UR17, 0x40000040 ;  /* 0x4000004000117882 */ /* 0x000fe20000000000 */
[----:B------:R-:W-:Y:S01]  /*3b20*/  UMOV UR19, 0x40000040 ;  /* 0x4000004000137882 */ /* 0x000fe20000000000 */
[----:B---3--:R-:W-:-:S06]  /*3b30*/  WARPGROUP.ARRIVE ;  /* 0x00000000000079c5 */ /* 0x008fcc0000000000 */
[----:B------:R-:W-:Y:S03]  /*3b40*/  QGMMA.64x256x32.F32.E5M2.E5M2 R24, gdesc[UR16], R24, gsb0 ;  /* 0x03e00000101879f3 */ /* 0x000fe60008003818 */
[----:B------:R-:W-:Y:S02]  /*3b50*/  WARPGROUP.DEPBAR.LE gsb0, 0x0 ;  /* 0x00008000000079c5 */ /* 0x000fe40000010000 */
[----:B------:R-:W-:Y:S01]  /*3b60*/  STL.64 [R1], R24 ;  /* 0x0000001801007387 */ /* 0x000fe20000100a00 */
[----:B------:R-:W-:Y:S02]  /*3b70*/  IMAD.MOV.U32 R2, RZ, RZ, R150 ;  /* 0x000000ffff027224 */ /* 0x000fe400078e0096 */
[----:B0-2---:R-:W-:Y:S01]  /*3b80*/  IMAD.MOV.U32 R0, RZ, RZ, R151 ;  /* 0x000000ffff007224 */ /* 0x005fe200078e0097 */
[----:B------:R-:W-:Y:S01]  /*3b90*/  STL.64 [R1+0x8], R26 ;  /* 0x0000081a01007387 */ /* 0x000fe20000100a00 */
[----:B------:R-:W-:-:S02]  /*3ba0*/  IMAD.MOV.U32 R4, RZ, RZ, R148 ;  /* 0x000000ffff047224 */ /* 0x000fc400078e0094 */
[----:B------:R-:W-:Y:S01]  /*3bb0*/  IMAD.MOV.U32 R3, RZ, RZ, R149 ;  /* 0x000000ffff037224 */ /* 0x000fe200078e0095 */
[----:B------:R-:W-:Y:S01]  /*3bc0*/  STL.64 [R1+0x10], R28 ;  /* 0x0000101c01007387 */ /* 0x000fe20000100a00 */
[----:B------:R-:W-:Y:S02]  /*3bd0*/  IMAD.MOV.U32 R6, RZ, RZ, R146 ;  /* 0x000000ffff067224 */ /* 0x000fe400078e0092 */
[----:B------:R-:W-:Y:S01]  /*3be0*/  IMAD.MOV.U32 R5, RZ, RZ, R147 ;  /* 0x000000ffff057224 */ /* 0x000fe200078e0093 */
[----:B------:R-:W-:Y:S01]  /*3bf0*/  STL.64 [R1+0x18], R30 ;  /* 0x0000181e01007387 */ /* 0x000fe20000100a00 */
[----:B------:R-:W-:Y:S02]  /*3c00*/  IMAD.MOV.U32 R8, RZ, RZ, R144 ;  /* 0x000000ffff087224 */ /* 0x000fe400078e0090 */
[----:B------:R-:W-:Y:S01]  /*3c10*/  IMAD.MOV.U32 R7, RZ, RZ, R145 ;  /* 0x000000ffff077224 */ /* 0x000fe200078e0091 */
        /* <DEDUP_REMOVED lines=18> */
[----:B------:R0:W-:Y:S01]  /*3d40*/  STL [R1+0x50], R44 ;  /* 0x0000502c01007387 */ /* 0x0001e20000100800 */
[----:B------:R-:W-:-:S02]  /*3d50*/  IMAD.MOV.U32 R22, RZ, RZ, R130 ;  /* 0x000000ffff167224 */ /* 0x000fc400078e0082 */
[----:B------:R-:W-:Y:S01]  /*3d60*/  IMAD.MOV.U32 R21, RZ, RZ, R131 ;  /* 0x000000ffff157224 */ /* 0x000fe200078e0083 */
[----:B------:R-:W2:Y:S01]  /*3d70*/  LDL.LU.64 R150, [R1+0x7c8] ;  /* 0x0007c80001967983 */ /* 0x000ea20000300a00 */
[----:B------:R-:W-:Y:S02]  /*3d80*/  IMAD.MOV.U32 R212, RZ, RZ, R128 ;  /* 0x000000ffffd47224 */ /* 0x000fe400078e0080 */
[----:B------:R-:W-:Y:S01]  /*3d90*/  IMAD.MOV.U32 R23, RZ, RZ, R129 ;  /* 0x000000ffff177224 */ /* 0x000fe200078e0081 */
[----:B------:R-:W2:Y:S01]  /*3da0*/  LDL.LU.64 R148, [R1+0x7c0] ;  /* 0x0007c00001947983 */ /* 0x000ea20000300a00 */
[----:B------:R-:W-:Y:S02]  /*3db0*/  IMAD.MOV.U32 R210, RZ, RZ, R126 ;  /* 0x000000ffffd27224 */ /* 0x000fe400078e007e */
[----:B------:R-:W-:Y:S01]  /*3dc0*/  IMAD.MOV.U32 R211, RZ, RZ, R127 ;  /* 0x000000ffffd37224 */ /* 0x000fe200078e007f */
[----:B------:R-:W2:Y:S01]  /*3dd0*/  LDL.LU.64 R146, [R1+0x7b8] ;  /* 0x0007b80001927983 */ /* 0x000ea20000300a00 */
        /* <DEDUP_REMOVED lines=120> */
[----:B------:R-:W-:-:S03]  /*4560*/  IMAD.MOV.U32 R235, RZ, RZ, R45 ;  /* 0x000000ffffeb7224 */ /* 0x000fc600078e002d */
[----:B------:R-:W2:Y:S04]  /*4570*/  LDL.LU.64 R64, [R1+0x670] ;  /* 0x0006700001407983 */ /* 0x000ea80000300a00 */
        /* <DEDUP_REMOVED lines=9> */
[----:B0-----:R-:W2:Y:S04]  /*4610*/  LDL.LU.64 R44, [R1+0x620] ;  /* 0x00062000012c7983 */ /* 0x001ea80000300a00 */
        /* <DEDUP_REMOVED lines=9> */
[----:B------:R-:W2:Y:S01]  /*46b0*/  LDL.LU.64 R24, [R1+0x5d0] ;  /* 0x0005d00001187983 */ /* 0x000ea20000300a00 */
[----:B------:R-:W-:Y:S01]  /*46c0*/  UIADD3 UR16, UR7, 0x402, URZ ;  /* 0x0000040207107890 */ /* 0x000fe2000fffe03f */
[----:B------:R-:W-:Y:S01]  /*46d0*/  UMOV UR17, 0x40000040 ;  /* 0x4000004000117882 */ /* 0x000fe20000000000 */
[----:B--2---:R-:W-:-:S07]  /*46e0*/  WARPGROUP.ARRIVE ;  /* 0x00000000000079c5 */ /* 0x004fce0000000000 */
[----:B------:R-:W-:Y:S03]  /*46f0*/  QGMMA.64x256x32.F32.E5M2.E5M2 R24, gdesc[UR16], R24, gsb0 ;  /* 0x03e00000101879f3 */ /* 0x000fe60008003818 */
        /* <DEDUP_REMOVED lines=23> */
[----:B0-----:R-:W2:Y:S04]  /*4870*/  LDL.LU R108, [R1] ;  /* 0x00000000016c7983 */ /* 0x001ea80000300800 */
[----:B------:R-:W2:Y:S04]  /*4880*/  LDL.LU R109, [R1+0x4] ;  /* 0x00000400016d7983 */ /* 0x000ea80000300800 */
        /* <DEDUP_REMOVED lines=18> */
[----:B------:R-:W2:Y:S01]  /*49b0*/  LDL.LU R128, [R1+0x50] ;  /* 0x0000500001807983 */ /* 0x000ea20000300800 */
[----:B------:R-:W-:-:S02]  /*49c0*/  IMAD.MOV.U32 R129, RZ, RZ, R235 ;  /* 0x000000ffff817224 */ /* 0x000fc400078e00eb */
[----:B------:R-:W-:Y:S02]  /*49d0*/  IMAD.MOV.U32 R130, RZ, RZ, R234 ;  /* 0x000000ffff827224 */ /* 0x000fe400078e00ea */
[----:B------:R-:W-:Y:S02]  /*49e0*/  IMAD.MOV.U32 R131, RZ, RZ, R233 ;  /* 0x000000ffff837224 */ /* 0x000fe400078e00e9 */
[----:B------:R-:W-:Y:S02]  /*49f0*/  IMAD.MOV.U32 R132, RZ, RZ, R232 ;  /* 0x000000ffff847224 */ /* 0x000fe400078e00e8 */
[----:B------:R-:W-:Y:S02]  /*4a00*/  IMAD.MOV.U32 R133, RZ, RZ, R231 ;  /* 0x000000ffff857224 */ /* 0x000fe400078e00e7 */
[----:B------:R-:W-:Y:S02]  /*4a10*/  IMAD.MOV.U32 R134, RZ, RZ, R230 ;  /* 0x000000ffff867224 */ /* 0x000fe400078e00e6 */
        /* <DEDUP_REMOVED lines=39> */
[----:B------:R-:W-:Y:S01]  /*4c90*/  IMAD.MOV.U32 R235, RZ, RZ, R0 ;  /* 0x000000ffffeb7224 */ /* 0x000fe200078e0000 */
[----:B------:R-:W-:Y:S02]  /*4ca0*/  UIADD3 UR16, UR7, 0x4, URZ ;  /* 0x0000000407107890 */ /* 0x000fe4000fffe03f */
[----:B------:R-:W-:Y:S01]  /*4cb0*/  UIADD3 UR18, UR8, 0x4, URZ ;  /* 0x0000000408127890 */ /* 0x000fe2000fffe03f */
[----:B------:R-:W-:Y:S01]  /*4cc0*/  UMOV UR17, 0x40000040 ;  /* 0x4000004000117882 */ /* 0x000fe20000000000 */
[----:B------:R-:W-:Y:S01]  /*4cd0*/  UMOV UR19, 0x40000040 ;  /* 0x4000004000137882 */ /* 0x000fe20000000000 */
[----:B--2---:R-:W-:-:S06]  /*4ce0*/  WARPGROUP.ARRIVE ;  /* 0x00000000000079c5 */ /* 0x004fcc0000000000 */
[----:B------:R-:W-:Y:S03]  /*4cf0*/  QGMMA.64x256x32.F32.E5M2.E5M2 R108, gdesc[UR16], R108, gsb0 ;  /* 0x03e00000106c79f3 */ /* 0x000fe6000800386c */
        /* <DEDUP_REMOVED lines=183> */
[----:B0-----:R-:W2:Y:S04]  /*5870*/  LDL.LU.64 R108, [R1] ;  /* 0x00000000016c7983 */ /* 0x001ea80000300a00 */
        /* <DEDUP_REMOVED lines=63> */
[----:B------:R-:W-:-:S02]  /*5c70*/  UIADD3 UR16, UR7, 0x6, URZ ;  /* 0x0000000607107890 */ /* 0x000fc4000fffe03f */
[----:B------:R-:W-:Y:S01]  /*5c80*/  UIADD3 UR18, UR8, 0x6, URZ ;  /* 0x0000000608127890 */ /* 0x000fe2000fffe03f */
[----:B------:R-:W-:Y:S01]  /*5c90*/  UMOV UR17, 0x40000040 ;  /* 0x4000004000117882 */ /* 0x000fe20000000000 */
[----:B------:R-:W-:Y:S01]  /*5ca0*/  UMOV UR19, 0x40000040 ;  /* 0x4000004000137882 */ /* 0x000fe20000000000 */
        /* <DEDUP_REMOVED lines=93> */
[----:B0-----:R-:W3:Y:S04]  /*6280*/  LDL.LU.64 R150, [R1+0x518] ;  /* 0x0005180001967983 */ /* 0x001ee80000300a00 */
        /* <DEDUP_REMOVED lines=21> */
[----:B------:R-:W-:Y:S01]  /*63e0*/  UIADD3 UR16, UR7, 0x406, URZ ;  /* 0x0000040607107890 */ /* 0x000fe2000fffe03f */
[----:B------:R-:W-:-:S02]  /*63f0*/  UMOV UR17, 0x40000040 ;  /* 0x4000004000117882 */ /* 0x000fc40000000000 */
[----:B------:R0:W-:Y:S01]  /*6400*/  STL [R1+0x2d0], RZ ;  /* 0x0002d0ff01007387 */ /* 0x0001e20000100800 */
[----:B------:R-:W-:-:S03]  /*6410*/  ULDC UR7, c[0x0][0x50c] ;  /* 0x0001430000077ab9 */ /* 0x000fc60000000800 */
        /* <DEDUP_REMOVED lines=37> */
[----:B---3--:R-:W-:-:S06]  /*6670*/  WARPGROUP.ARRIVE ;  /* 0x00000000000079c5 */ /* 0x008fcc0000000000 */
[----:B------:R-:W-:Y:S01]  /*6680*/  QGMMA.64x256x32.F32.E5M2.E5M2 R24, gdesc[UR16], R24, gsb0 ;  /* 0x03e00000101879f3 */ /* 0x000fe20008003818 */
[----:B------:R0:W-:Y:S04]  /*6690*/  STL [R1+0x238], RZ ;  /* 0x000238ff01007387 */ /* 0x0001e80000100800 */
[----:B------:R0:W-:Y:S04]  /*66a0*/  STL [R1+0x234], RZ ;  /* 0x000234ff01007387 */ /* 0x0001e80000100800 */
[----:B------:R0:W-:Y:S04]  /*66b0*/  STL [R1+0x230], RZ ;  /* 0x000230ff01007387 */ /* 0x0001e80000100800 */
[----:B------:R0:W-:Y:S04]  /*66c0*/  STL [R1+0x22c], RZ ;  /* 0x00022cff01007387 */ /* 0x0001e80000100800 */
[----:B------:R0:W-:Y:S04]  /*66d0*/  STL [R1+0x228], RZ ;  /* 0x000228ff01007387 */ /* 0x0001e80000100800 */
[----:B------:R0:W-:Y:S01]  /*66e0*/  STL [R1+0x224], RZ ;  /* 0x000224ff01007387 */ /* 0x0001e20000100800 */
[----:B------:R-:W-:-:S03]  /*66f0*/  UISETP.NE.AND UP0, UPT, UR7, 0x4, UPT ;  /* 0x000000040700788c */ /* 0x000fc6000bf05270 */
[----:B------:R0:W-:Y:S04]  /*6700*/  STL [R1+0x220], RZ ;  /* 0x000220ff01007387 */ /* 0x0001e80000100800 */
[----:B------:R0:W-:Y:S04]  /*6710*/  STL [R1+0x21c], RZ ;  /* 0x00021cff01007387 */ /* 0x0001e80000100800 */
[----:B------:R0:W-:Y:S04]  /*6720*/  STL [R1+0x218], RZ ;  /* 0x000218ff01007387 */ /* 0x0001e80000100800 */
[----:B------:R0:W-:Y:S01]  /*6730*/  STL [R1+0x214], RZ ;  /* 0x000214ff01007387 */ /* 0x0001e20000100800 */
[----:B------:R-:W-:-:S03]  /*6740*/  USEL UR7, URZ, 0x1, UP0 ;  /* 0x000000013f077887 */ /* 0x000fc60008000000 */
[----:B------:R0:W-:Y:S04]  /*6750*/  STL [R1+0x210], RZ ;  /* 0x000210ff01007387 */ /* 0x0001e80000100800 */
[----:B------:R0:W-:Y:S04]  /*6760*/  STL [R1+0x20c], RZ ;  /* 0x00020cff01007387 */ /* 0x0001e80000100800 */
[----:B------:R0:W-:Y:S04]  /*6770*/  STL [R1+0x208], RZ ;  /* 0x000208ff01007387 */ /* 0x0001e80000100800 */
[----:B------:R0:W-:Y:S04]  /*6780*/  STL [R1+0x204], RZ ;  /* 0x000204ff01007387 */ /* 0x0001e80000100800 */
[----:B------:R0:W-:Y:S01]  /*6790*/  STL [R1+0x200], RZ ;  /* 0x000200ff01007387 */ /* 0x0001e20000100800 */
[----:B------:R-:W-:Y:S01]  /*67a0*/  ISETP.NE.AND P0, PT, RZ, UR7, PT ;  /* 0x00000007ff007c0c */ /* 0x000fe2000bf05270 */
[----:B------:R-:W-:Y:S01]  /*67b0*/  UMOV UR6, 0x4 ;  /* 0x0000000400067882 */ /* 0x000fe20000000000 */
[----:B------:R-:W-:Y:S01]  /*67c0*/  IMAD.MOV.U32 R0, RZ, RZ, R235 ;  /* 0x000000ffff007224 */ /* 0x000fe200078e00eb */
[----:B------:R-:W-:-:S02]  /*67d0*/  CS2R R236, SRZ ;  /* 0x0000000000ec7805 */ /* 0x000fc4000001ff00 */
[----:B--2---:R-:W-:Y:S02]  /*67e0*/  CS2R R234, SRZ ;  /* 0x0000000000ea7805 */ /* 0x004fe4000001ff00 */
[----:B------:R-:W-:Y:S02]  /*67f0*/  CS2R R232, SRZ ;  /* 0x0000000000e87805 */ /* 0x000fe4000001ff00 */
[----:B------:R-:W-:Y:S02]  /*6800*/  CS2R R230, SRZ ;  /* 0x0000000000e67805 */ /* 0x000fe4000001ff00 */
[----:B------:R-:W-:Y:S02]  /*6810*/  CS2R R228, SRZ ;  /* 0x0000000000e47805 */ /* 0x000fe4000001ff00 */
[----:B------:R-:W-:Y:S02]  /*6820*/  CS2R R226, SRZ ;  /* 0x0000000000e27805 */ /* 0x000fe4000001ff00 */
[----:B------:R-:W-:-:S02]  /*6830*/  CS2R R224, SRZ ;  /* 0x0000000000e07805 */ /* 0x000fc4000001ff00 */
[----:B------:R-:W-:Y:S02]  /*6840*/  CS2R R222, SRZ ;  /* 0x0000000000de7805 */ /* 0x000fe4000001ff00 */
        /* <DEDUP_REMOVED lines=45> */
[----:B------:R-:W-:Y:S01]  /*6b20*/  CS2R R2, SRZ ;  /* 0x0000000000027805 */ /* 0x000fe2000001ff00 */
[----:B------:R-:W-:Y:S02]  /*6b30*/  WARPGROUP.DEPBAR.LE gsb0, 0x0 ;  /* 0x00008000000079c5 */ /* 0x000fe40000010000 */
[----:B0-----:R-:W-:Y:S05]  /*6b40*/  @!P0 BRA `(.L_x_22) ;  /* 0x0000002000f88947 */ /* 0x001fea0003800000 */
[----:B------:R-:W2:Y:S04]  /*6b50*/  LDL R2, [R1] ;  /* 0x0000000001027983 */ /* 0x000ea80000100800 */
[----:B------:R-:W3:Y:S04]  /*6b60*/  LDL R3, [R1+0x4] ;  /* 0x0000040001037983 */ /* 0x000ee80000100800 */
[----:B------:R-:W4:Y:S04]  /*6b70*/  LDL R4, [R1+0x8] ;  /* 0x0000080001047983 */ /* 0x000f280000100800 */
[----:B------:R-:W5:Y:S04]  /*6b80*/  LDL R5, [R1+0xc] ;  /* 0x00000c0001057983 */ /* 0x000f680000100800 */
        /* <DEDUP_REMOVED lines=102> */
[----:B------:R0:W-:Y:S04]  /*71f0*/  STL [R1+0x4c0], R131 ;  /* 0x0004c08301007387 */ /* 0x0001e80000100800 */
[----:B0-----:R-:W5:Y:S04]  /*7200*/  LDL R131, [R1+0x1a8] ;  /* 0x0001a80001837983 */ /* 0x001f680000100800 */
        /* <DEDUP_REMOVED lines=39> */
[----:B0-----:R-:W5:Y:S01]  /*7480*/  LDL R151, [R1+0x1f8] ;  /* 0x0001f80001977983 */ /* 0x001f620000100800 */
[----:B------:R-:W-:-:S01]  /*7490*/  FADD R0, RZ, R0 ;  /* 0x00000000ff007221 */ /* 0x000fc20000000000 */
[----:B--2---:R-:W-:Y:S01]  /*74a0*/  FADD R2, RZ, R2 ;  /* 0x00000002ff027221 */ /* 0x004fe20000000000 */
[----:B---3--:R-:W-:-:S01]  /*74b0*/  FADD R3, RZ, R3 ;  /* 0x00000003ff037221 */ /* 0x008fc20000000000 */
[----:B----4-:R-:W-:Y:S01]  /*74c0*/  FADD R4, RZ, R4 ;  /* 0x00000004ff047221 */ /* 0x010fe20000000000 */
[----:B-----5:R-:W-:-:S01]  /*74d0*/  FADD R5, RZ, R5 ;  /* 0x00000005ff057221 */ /* 0x020fc20000000000 */
[----:B------:R-:W-:Y:S01]  /*74e0*/  FADD R6, RZ, R6 ;  /* 0x00000006ff067221 */ /* 0x000fe20000000000 */
[----:B------:R-:W-:-:S01]  /*74f0*/  FADD R7, RZ, R7 ;  /* 0x00000007ff077221 */ /* 0x000fc20000000000 */
        /* <DEDUP_REMOVED lines=14> */
[----:B------:R-:W2:Y:S01]  /*75e0*/  LDL.LU R131, [R1+0x4c0] ;  /* 0x0004c00001837983 */ /* 0x000ea20000300800 */
        /* <DEDUP_REMOVED lines=13> */
[----:B------:R-:W3:Y:S01]  /*76c0*/  LDL.LU R132, [R1+0x4bc] ;  /* 0x0004bc0001847983 */ /* 0x000ee20000300800 */
        /* <DEDUP_REMOVED lines=16> */
[----:B------:R0:W-:Y:S01]  /*77d0*/  STL [R1+0x200], R133 ;  /* 0x0002008501007387 */ /* 0x0001e20000100800 */
        /* <DEDUP_REMOVED lines=9> */
[----:B0-----:R-:W4:Y:S01]  /*7870*/  LDL.LU R133, [R1+0x4b8] ;  /* 0x0004b80001857983 */ /* 0x001f220000300800 */
[----:B------:R-:W-:-:S01]  /*7880*/  FADD R184, RZ, R184 ;  /* 0x000000b8ffb87221 */ /* 0x000fc20000000000 */
[----:B------:R-:W-:Y:S01]  /*7890*/  FADD R185, RZ, R185 ;  /* 0x000000b9ffb97221 */ /* 0x000fe20000000000 */
[----:B------:R-:W-:-:S01]  /*78a0*/  FADD R186, RZ, R186 ;  /* 0x000000baffba7221 */ /* 0x000fc20000000000 */
        /* <DEDUP_REMOVED lines=10> */
[----:B0-----:R-:W5:Y:S01]  /*7950*/  LDL.LU R134, [R1+0x4b4] ;  /* 0x0004b40001867983 */ /* 0x001f620000300800 */
        /* <DEDUP_REMOVED lines=52> */
[----:B0-----:R-:W5:Y:S04]  /*7ca0*/  LDL.LU R138, [R1+0x4a4] ;  /* 0x0004a400018a7983 */ /* 0x001f680000300800 */
[----:B------:R0:W-:Y:S01]  /*7cb0*/  STL [R1+0x218], R139 ;  /* 0x0002188b01007387 */ /* 0x0001e20000100800 */
[----:B------:R-:W-:-:S03]  /*7cc0*/  FADD R140, RZ, R140 ;  /* 0x0000008cff8c7221 */ /* 0x000fc60000000000 */
        /* <DEDUP_REMOVED lines=34> */
[----:B------:R0:W-:Y:S04]  /*7ef0*/  STL [R1+0x248], R151 ;  /* 0x0002489701007387 */ /* 0x0001e80000100800 */
[----:B0-----:R-:W5:Y:S04]  /*7f00*/  LDL.LU R151, [R1+0x470] ;  /* 0x0004700001977983 */ /* 0x001f680000300800 */
[----:B------:R0:W-:Y:S02]  /*7f10*/  STL [R1+0x24c], R0 ;  /* 0x00024c0001007387 */ /* 0x0001e40000100800 */
[----:B0-----:R-:W-:-:S05]  /*7f20*/  FADD R0, RZ, R24 ;  /* 0x00000018ff007221 */ /* 0x001fca0000000000 */
        /* <DEDUP_REMOVED lines=213> */
[----:B--2---:R-:W-:-:S05]  /*8c80*/  FADD R0, RZ, R131 ;  /* 0x00000083ff007221 */ /* 0x004fca0000000000 */
[----:B------:R3:W-:Y:S02]  /*8c90*/  STL [R1+0x3fc], R0 ;  /* 0x0003fc0001007387 */ /* 0x0007e40000100800 */
[----:B---3--:R-:W-:-:S05]  /*8ca0*/  FADD R0, RZ, R132 ;  /* 0x00000084ff007221 */ /* 0x008fca0000000000 */
[----:B------:R4:W-:Y:S02]  /*8cb0*/  STL [R1+0x400], R0 ;  /* 0x0004000001007387 */ /* 0x0009e40000100800 */
[----:B----4-:R-:W-:-:S05]  /*8cc0*/  FADD R0, RZ, R133 ;  /* 0x00000085ff007221 */ /* 0x010fca0000000000 */
[----:B------:R5:W-:Y:S02]  /*8cd0*/  STL [R1+0x404], R0 ;  /* 0x0004040001007387 */ /* 0x000be40000100800 */
[----:B-----5:R-:W-:-:S05]  /*8ce0*/  FADD R0, RZ, R134 ;  /* 0x00000086ff007221 */ /* 0x020fca0000000000 */
        /* <DEDUP_REMOVED lines=34> */
[----:B------:R0:W-:Y:S01]  /*8f10*/  STL [R1+0x44c], R0 ;  /* 0x00044c0001007387 */ /* 0x0001e20000100800 */
[----:B------:R-:W-:-:S05]  /*8f20*/  UMOV UR6, URZ ;  /* 0x0000003f00067c82 */ /* 0x000fca0008000000 */
.L_x_22:
[----:B------:R-:W-:Y:S01]  /*8f30*/  UIADD3 UR23, UR5, 0x1, URZ ;  /* 0x0000000105177890 */ /* 0x000fe2000fffe03f */
[----:B------:R-:W-:-:S03]  /*8f40*/  UMOV UR8, 0x1 ;  /* 0x0000000100087882 */ /* 0x000fc60000000000 */
[----:B------:R-:W-:-:S04]  /*8f50*/  UISETP.NE.AND UP0, UPT, UR23, 0x3, UPT ;  /* 0x000000031700788c */ /* 0x000fc8000bf05270 */
[----:B------:R-:W-:Y:S02]  /*8f60*/  USEL UR24, URZ, 0x1, UP0 ;  /* 0x000000013f187887 */ /* 0x000fe40008000000 */
[----:B------:R-:W-:Y:S02]  /*8f70*/  USEL UR23, UR23, URZ, UP0 ;  /* 0x0000003f17177287 */ /* 0x000fe40008000000 */
[----:B------:R-:W-:-:S12]  /*8f80*/  ULOP3.LUT UR24, UR4, UR24, URZ, 0x3c, !UPT ;  /* 0x0000001804187292 */ /* 0x000fd8000f8e3c3f */
.L_x_17:
[----:B------:R-:W-:-:S04]  /*8f90*/  UISETP.LT.AND UP0, UPT, UR10, 0x1, UPT ;  /* 0x000000010a00788c */ /* 0x000fc8000bf01270 */
[----:B------:R-:W-:-:S04]  /*8fa0*/  USEL UR16, UR10, 0x1, UP0 ;  /* 0x000000010a107887 */ /* 0x000fc80008000000 */
[----:B------:R-:W-:-:S04]  /*8fb0*/  UIADD3 UR26, UR10, -UR16, URZ ;  /* 0x800000100a1a7290 */ /* 0x000fc8000fffe03f */
[----:B------:R-:W-:-:S06]  /*8fc0*/  UISETP.GE.AND UP0, UPT, UR26, 0x1, UPT ;  /* 0x000000011a00788c */ /* 0x000fcc000bf06270 */
[----:B------:R-:W-:-:S13]  /*8fd0*/  PLOP3.LUT P0, PT, PT, PT, UP0, 0x80, 0x0 ;  /* 0x000000000000781c */ /* 0x000fda0003f0f008 */
[----:B------:R-:W-:Y:S05]  /*8fe0*/  @!P0 BRA `(.L_x_23) ;  /* 0x00000088009c8947 */ /* 0x000fea0003800000 */
[----:B------:R-:W-:Y:S01]  /*8ff0*/  UMOV UR25, UR5 ;  /* 0x0000000500197c82 */ /* 0x000fe20008000000 */
[----:B------:R-:W-:-:S05]  /*9000*/  ULDC UR27, c[0x0][0x50c] ;  /* 0x00014300001b7ab9 */ /* 0x000fca0000000800 */
.L_x_31:
[----:B------:R-:W-:-:S06]  /*9010*/  UISETP.NE.AND UP0, UPT, UR22, 0x3, UPT ;  /* 0x000000031600788c */ /* 0x000fcc000bf05270 */
[----:B------:R-:W-:-:S13]  /*9020*/  PLOP3.LUT P1, PT, PT, PT, UP0, 0x80, 0x0 ;  /* 0x000000000000781c */ /* 0x000fda0003f2f008 */
[----:B-----5:R-:W-:Y:S05]  /*9030*/  @!P1 BRA `(.L_x_24) ;  /* 0x0000000000049947 */ /* 0x020fea0003800000 */
[----:B------:R-:W-:Y:S01]  /*9040*/  BPT.TRAP 0x1 ;  /* 0x000000040000795c */ /* 0x000fe20000300000 */
.L_x_24:
[----:B------:R-:W2:Y:S01]  /*9050*/  S2UR UR16, SR_CgaCtaId ;  /* 0x00000000001079c3 */ /* 0x000ea20000008800 */
[----:B------:R-:W-:Y:S01]  /*9060*/  UMOV UR12, 0x400 ;  /* 0x00000400000c7882 */ /* 0x000fe20000000000 */
[----:B0-----:R-:W-:-:S05]  /*9070*/  IMAD.U32 R0, RZ, RZ, UR24 ;  /* 0x00000018ff007e24 */ /* 0x001fca000f8e00ff */
[----:B------:R-:W-:Y:S01]  /*9080*/  SHF.L.U32 R0, R0, 0x1f, RZ ;  /* 0x0000001f00007819 */ /* 0x000fe200000006ff */
[----:B--2---:R-:W-:-:S04]  /*9090*/  ULEA UR12, UR16, UR12, 0x18 ;  /* 0x0000000c100c7291 */ /* 0x004fc8000f8ec03f */
[----:B------:R-:W-:-:S09]  /*90a0*/  ULEA UR16, UR23, UR12, 0x3 ;  /* 0x0000000c17107291 */ /* 0x000fd2000f8e183f */
[----:B------:R0:W2:Y:S01]  /*90b0*/  SYNCS.PHASECHK.TRANS64.TRYWAIT P0, [UR16], R0 ;  /* 0x00000000ff0075a7 */ /* 0x0000a20008000150 */
[----:B------:R-:W-:Y:S05]  /*90c0*/  @!P1 BRA `(.L_x_25) ;  /* 0x0000000000049947 */ /* 0x000fea0003800000 */
[----:B------:R-:W-:Y:S01]  /*90d0*/  BPT.TRAP 0x1 ;  /* 0x000000040000795c */ /* 0x000fe20000300000 */
.L_x_25:
[----:B--2---:R-:W-:Y:S05]  /*90e0*/  @P0 BRA `(.L_x_26) ;  /* 0x0000000000080947 */ /* 0x004fea0003800000 */
[----:B------:R-:W2:Y:S02]  /*90f0*/  SYNCS.PHASECHK.TRANS64.TRYWAIT P0, [UR16], R0 ;  /* 0x00000000ff0075a7 */ /* 0x000ea40008000150 */
[----:B--2---:R-:W-:Y:S05]  /*9100*/  @!P0 BRA `(.L_x_27) ;  /* 0x0000020800e88947 */ /* 0x004fea0003800000 */
.L_x_26:
        /* <DEDUP_REMOVED lines=64> */
[----:B--2---:R-:W2:Y:S04]  /*9510*/  LDL.LU.64 R108, [R1] ;  /* 0x00000000016c7983 */ /* 0x004ea80000300a00 */
        /* <DEDUP_REMOVED lines=64> */
[----:B------:R-:W-:Y:S01]  /*9920*/  UISETP.NE.AND UP0, UPT, UR7, URZ, UPT ;  /* 0x0000003f0700728c */ /* 0x000fe2000bf05270 */
[----:B------:R-:W-:Y:S01]  /*9930*/  STL [R1+0x8c4], R23 ;  /* 0x0008c41701007387 */ /* 0x000fe20000100800 */
[----:B------:R-:W-:Y:S02]  /*9940*/  USHF.R.U32.HI UR16, URZ, 0x4, UR16 ;  /* 0x000000043f107899 */ /* 0x000fe40008011610 */
[----:B------:R-:W-:Y:S01]  /*9950*/  USEL UR8, UR8, URZ, !UP0 ;  /* 0x0000003f08087287 */ /* 0x000fe2000c000000 */
[----:B------:R-:W-:Y:S01]  /*9960*/  STL [R1+0x8c0], R22 ;  /* 0x0008c01601007387 */ /* 0x000fe20000100800 */
[----:B------:R-:W-:Y:S02]  /*9970*/  ULOP3.LUT UR16, UR16, 0x3fff, URZ, 0xc0, !UPT ;  /* 0x00003fff10107892 */ /* 0x000fe4000f8ec03f */
[----:B------:R-:W-:Y:S01]  /*9980*/  UISETP.NE.U32.AND UP0, UPT, UR8, URZ, UPT ;  /* 0x0000003f0800728c */ /* 0x000fe2000bf05070 */
[----:B------:R-:W-:Y:S01]  /*9990*/  STL [R1+0x8bc], R21 ;  /* 0x0008bc1501007387 */ /* 0x000fe20000100800 */
[----:B------:R-:W-:-:S02]  /*99a0*/  ULOP3.LUT UR7, UR11, 0x10000, URZ, 0xfc, !UPT ;  /* 0x000100000b077892 */ /* 0x000fc4000f8efc3f */
[----:B------:R-:W-:Y:S01]  /*99b0*/  ULOP3.LUT UR8, UR16, 0x10000, URZ, 0xfc, !UPT ;  /* 0x0001000010087892 */ /* 0x000fe2000f8efc3f */
[----:B------:R-:W-:Y:S01]  /*99c0*/  STL [R1+0x8b8], R20 ;  /* 0x0008b81401007387 */ /* 0x000fe20000100800 */
[----:B------:R-:W-:Y:S02]  /*99d0*/  ULEA UR7, UR23, UR7, 0xb ;  /* 0x0000000717077291 */ /* 0x000fe4000f8e583f */
[----:B------:R-:W-:Y:S01]  /*99e0*/  ULEA UR8, UR23, UR8, 0xb ;  /* 0x0000000817087291 */ /* 0x000fe2000f8e583f */
[----:B------:R-:W-:Y:S01]  /*99f0*/  STL [R1+0x8b4], R19 ;  /* 0x0008b41301007387 */ /* 0x000fe20000100800 */
[----:B------:R-:W-:Y:S01]  /*9a00*/  UMOV UR17, 0x40000040 ;  /* 0x4000004000117882 */ /* 0x000fe20000000000 */
[----:B------:R-:W-:Y:S02]  /*9a10*/  UMOV UR19, 0x40000040 ;  /* 0x4000004000137882 */ /* 0x000fe40000000000 */
[----:B------:R-:W-:Y:S01]  /*9a20*/  UMOV UR16, UR7 ;  /* 0x0000000700107c82 */ /* 0x000fe20008000000 */
[----:B------:R-:W-:Y:S01]  /*9a30*/  STL [R1+0x8b0], R18 ;  /* 0x0008b01201007387 */ /* 0x000fe20000100800 */
[----:B------:R-:W-:-:S03]  /*9a40*/  UMOV UR18, UR8 ;  /* 0x0000000800127c82 */ /* 0x000fc60008000000 */
[----:B------:R-:W-:Y:S04]  /*9a50*/  STL [R1+0x8ac], R17 ;  /* 0x0008ac1101007387 */ /* 0x000fe80000100800 */
        /* <DEDUP_REMOVED lines=14> */
[----:B-----5:R-:W-:Y:S01]  /*9b40*/  STL [R1+0x870], R2 ;  /* 0x0008700201007387 */ /* 0x020fe20000100800 */
[----:B--2---:R-:W-:-:S06]  /*9b50*/  WARPGROUP.ARRIVE ;  /* 0x00000000000079c5 */ /* 0x004fcc0000000000 */
[----:B------:R-:W-:Y:S03]  /*9b60*/  QGMMA.64x256x32.F32.E5M2.E5M2 R108, gdesc[UR16], R108, UP0, gsb0 ;  /* 0x03e00000106c79f3 */ /* 0x000fe6000b80386c */
        /* <DEDUP_REMOVED lines=65> */
[----:B--2---:R-:W2:Y:S04]  /*9f80*/  LDL.LU.64 R234, [R1+0xcc0] ;  /* 0x000cc00001ea7983 */ /* 0x004ea80000300a00 */
[----:B------:R-:W3:Y:S04]  /*9f90*/  LDL.LU.64 R232, [R1+0xcb8] ;  /* 0x000cb80001e87983 */ /* 0x000ee80000300a00 */
[----:B------:R-:W4:Y:S04]  /*9fa0*/  LDL.LU.64 R230, [R1+0xcb0] ;  /* 0x000cb00001e67983 */ /* 0x000f280000300a00 */
        /* <DEDUP_REMOVED lines=60> */
[----:B------:R-:W4:Y:S01]  /*a370*/  LDL.LU.64 R108, [R1+0xac8] ;  /* 0x000ac800016c7983 */ /* 0x000f220000300a00 */
[----:B------:R-:W-:Y:S01]  /*a380*/  UIADD3 UR16, UR7, 0x400, URZ ;  /* 0x0000040007107890 */ /* 0x000fe2000fffe03f */
[----:B------:R-:W-:-:S02]  /*a390*/  UMOV UR17, 0x40000040 ;  /* 0x4000004000117882 */ /* 0x000fc40000000000 */
[----:B--2---:R-:W-:Y:S04]  /*a3a0*/  STL.64 [R1+0xac0], R234 ;  /* 0x000ac0ea01007387 */ /* 0x004fe80000100a00 */
[----:B---3--:R-:W-:Y:S04]  /*a3b0*/  STL.64 [R1+0xab8], R232 ;  /* 0x000ab8e801007387 */ /* 0x008fe80000100a00 */
[----:B----4-:R-:W-:Y:S04]  /*a3c0*/  STL.64 [R1+0xab0], R230 ;  /* 0x000ab0e601007387 */ /* 0x010fe80000100a00 */
        /* <DEDUP_REMOVED lines=38> */
[----:B------:R-:W-:Y:S01]  /*a630*/  STL.64 [R1+0x978], R152 ;  /* 0x0009789801007387 */ /* 0x000fe20000100a00 */
[----:B------:R-:W-:-:S06]  /*a640*/  WARPGROUP.ARRIVE ;  /* 0x00000000000079c5 */ /* 0x000fcc0000000000 */
[----:B------:R-:W-:Y:S03]  /*a650*/  QGMMA.64x256x32.F32.E5M2.E5M2 R24, gdesc[UR16], R24, UP0, gsb0 ;  /* 0x03e00000101879f3 */ /* 0x000fe6000b803818 */
        /* <DEDUP_REMOVED lines=91> */
[----:B--2---:R-:W-:-:S06]  /*ac10*/  WARPGROUP.ARRIVE ;  /* 0x00000000000079c5 */ /* 0x004fcc0000000000 */
[----:B------:R-:W-:Y:S03]  /*ac20*/  QGMMA.64x256x32.F32.E5M2.E5M2 R108, gdesc[UR16], R108, gsb0 ;  /* 0x03e00000106c79f3 */ /* 0x000fe6000800386c */
[----:B------:R-:W-:Y:S02]  /*ac30*/  WARPGROUP.DEPBAR.LE gsb0, 0x0 ;  /* 0x00008000000079c5 */ /* 0x000fe40000010000 */
[----:B------:R-:W-:Y:S01]  /*ac40*/  STL.64 [R1], R108 ;  /* 0x0000006c01007387 */ /* 0x000fe20000100a00 */
[----:B------:R-:W-:Y:S02]  /*ac50*/  IMAD.MOV.U32 R2, RZ, RZ, R234 ;  /* 0x000000ffff027224 */ /* 0x000fe400078e00ea */
[----:B0-----:R-:W-:Y:S01]  /*ac60*/  IMAD.MOV.U32 R0, RZ, RZ, R235 ;  /* 0x000000ffff007224 */ /* 0x001fe200078e00eb */
        /* <DEDUP_REMOVED lines=31> */
[----:B------:R-:W-:-:S03]  /*ae60*/  IMAD.MOV.U32 R23, RZ, RZ, R213 ;  /* 0x000000ffff177224 */ /* 0x000fc600078e00d5 */
        /* <DEDUP_REMOVED lines=40> */
[----:B------:R0:W-:Y:S04]  /*b0f0*/  STL [R1+0x1a0], R212 ;  /* 0x0001a0d401007387 */ /* 0x0001e80000100800 */
[----:B------:R-:W2:Y:S04]  /*b100*/  LDL.LU.64 R234, [R1+0xac0] ;  /* 0x000ac00001ea7983 */ /* 0x000ea80000300a00 */
        /* <DEDUP_REMOVED lines=10> */
[----:B0-----:R-:W4:Y:S04]  /*b1b0*/  LDL.LU.64 R212, [R1+0xa68] ;  /* 0x000a680001d47983 */ /* 0x001f280000300a00 */
        /* <DEDUP_REMOVED lines=248> */
[----:B------:R-:W-:Y:S01]  /*c140*/  IMAD.MOV.U32 R235, RZ, RZ, R0 ;  /* 0x000000ffffeb7224 */ /* 0x000fe200078e0000 */
[----:B------:R-:W-:Y:S01]  /*c150*/  UIADD3 UR16, UR7, 0x4, URZ ;  /* 0x0000000407107890 */ /* 0x000fe2000fffe03f */
[----:B------:R0:W5:Y:S01]  /*c160*/  LDL.LU R23, [R1+0x8c4] ;  /* 0x0008c40001177983 */ /* 0x0001620000300800 */
[----:B------:R-:W-:Y:S01]  /*c170*/  UIADD3 UR18, UR8, 0x4, URZ ;  /* 0x0000000408127890 */ /* 0x000fe2000fffe03f */
[----:B------:R-:W-:Y:S01]  /*c180*/  UMOV UR17, 0x40000040 ;  /* 0x4000004000117882 */ /* 0x000fe20000000000 */
[----:B------:R-:W-:Y:S01]  /*c190*/  UMOV UR19, 0x40000040 ;  /* 0x4000004000137882 */ /* 0x000fe20000000000 */
[----:B------:R0:W5:Y:S04]  /*c1a0*/  LDL.LU R22, [R1+0x8c0] ;  /* 0x0008c00001167983 */ /* 0x0001680000300800 */
        /* <DEDUP_REMOVED lines=19> */
[----:B------:R0:W5:Y:S01]  /*c2e0*/  LDL.LU R2, [R1+0x870] ;  /* 0x0008700001027983 */ /* 0x0001620000300800 */
        /* <DEDUP_REMOVED lines=336> */
[----:B--2---:R0:W5:Y:S04]  /*d7f0*/  LDL.LU.64 R234, [R1+0x668] ;  /* 0x0006680001ea7983 */ /* 0x0041680000300a00 */
[----:B------:R0:W5:Y:S04]  /*d800*/  LDL.LU.64 R232, [R1+0x660] ;  /* 0x0006600001e87983 */ /* 0x0001680000300a00 */
        /* <DEDUP_REMOVED lines=64> */
[----:B------:R-:W-:-:S04]  /*dc10*/  UIADD3 UR6, UR6, 0x4, URZ ;  /* 0x0000000406067890 */ /* 0x000fc8000fffe03f */
[----:B------:R-:W-:-:S04]  /*dc20*/  UISETP.NE.AND UP0, UPT, UR6, UR27, UPT ;  /* 0x0000001b0600728c */ /* 0x000fc8000bf05270 */
[----:B------:R-:W-:-:S06]  /*dc30*/  USEL UR7, URZ, 0x1, UP0 ;  /* 0x000000013f077887 */ /* 0x000fcc0008000000 */
[----:B------:R-:W-:Y:S01]  /*dc40*/  ISETP.NE.AND P0, PT, RZ, UR7, PT ;  /* 0x00000007ff007c0c */ /* 0x000fe2000bf05270 */
[----:B--2---:R-:W-:-:S06]  /*dc50*/  WARPGROUP.ARRIVE ;  /* 0x00000000000079c5 */ /* 0x004fcc0000000000 */
[----:B------:R-:W-:Y:S03]  /*dc60*/  QGMMA.64x256x32.F32.E5M2.E5M2 R24, gdesc[UR16], R24, gsb0 ;  /* 0x03e00000101879f3 */ /* 0x000fe60008003818 */
[----:B------:R-:W-:-:S03]  /*dc70*/  WARPGROUP.DEPBAR.LE gsb0, 0x0 ;  /* 0x00008000000079c5 */ /* 0x000fc60000010000 */
[----:B0-----:R-:W-:Y:S05]  /*dc80*/  @!P0 BRA `(.L_x_28) ;  /* 0x0000003800fc8947 */ /* 0x001fea0003800000 */
[----:B-----5:R0:W-:Y:S04]  /*dc90*/  STL [R1+0x698], R225 ;  /* 0x000698e101007387 */ /* 0x0201e80000100800 */
[----:B------:R2:W-:Y:S01]  /*dca0*/  STL [R1+0x694], R226 ;  /* 0x000694e201007387 */ /* 0x0005e20000100800 */
[----:B0-----:R-:W-:-:S03]  /*dcb0*/  IMAD.MOV.U32 R225, RZ, RZ, R0 ;  /* 0x000000ffffe17224 */ /* 0x001fc600078e0000 */
[----:B--2---:R-:W2:Y:S04]  /*dcc0*/  LDL R226, [R1+0x4] ;  /* 0x0000040001e27983 */ /* 0x004ea80000100800 */
[----:B------:R0:W-:Y:S04]  /*dcd0*/  STL [R1+0x690], R227 ;  /* 0x000690e301007387 */ /* 0x0001e80000100800 */
[----:B0-----:R-:W3:Y:S04]  /*dce0*/  LDL R227, [R1+0x8] ;  /* 0x0000080001e37983 */ /* 0x001ee80000100800 */
[----:B------:R0:W-:Y:S04]  /*dcf0*/  STL [R1+0x68c], R228 ;  /* 0x00068ce401007387 */ /* 0x0001e80000100800 */
[----:B0-----:R-:W4:Y:S04]  /*dd00*/  LDL R228, [R1+0xc] ;  /* 0x00000c0001e47983 */ /* 0x001f280000100800 */
        /* <DEDUP_REMOVED lines=211> */
[----:B0-----:R-:W4:Y:S04]  /*ea40*/  LDL.LU R122, [R1+0x200] ;  /* 0x00020000017a7983 */ /* 0x001f280000300800 */
        /* <DEDUP_REMOVED lines=10> */
[----:B------:R-:W4:Y:S04]  /*eaf0*/  LDL.LU R0, [R1+0x22c] ;  /* 0x00022c0001007983 */ /* 0x000f280000300800 */
        /* <DEDUP_REMOVED lines=37> */
[----:B0-----:R-:W4:Y:S04]  /*ed50*/  LDL.LU R146, [R1+0x210] ;  /* 0x0002100001927983 */ /* 0x001f280000300800 */
[----:B------:R0:W-:Y:S01]  /*ed60*/  STL [R1+0x480], R147 ;  /* 0x0004809301007387 */ /* 0x0001e20000100800 */
[----:B------:R-:W-:-:S03]  /*ed70*/  FADD R2, R225, R2 ;  /* 0x00000002e1027221 */ /* 0x000fc60000000000 */
[----:B0-----:R-:W4:Y:S04]  /*ed80*/  LDL R147, [R1+0x1f8] ;  /* 0x0001f80001937983 */ /* 0x001f280000100800 */
[----:B------:R0:W-:Y:S01]  /*ed90*/  STL [R1+0x47c], R148 ;  /* 0x00047c9401007387 */ /* 0x0001e20000100800 */
[----:B--2---:R-:W-:-:S01]  /*eda0*/  FADD R3, R226, R3 ;  /* 0x00000003e2037221 */ /* 0x004fc20000000000 */
[----:B---3--:R-:W-:Y:S02]  /*edb0*/  FADD R4, R227, R4 ;  /* 0x00000004e3047221 */ /* 0x008fe40000000000 */
[----:B0-----:R-:W2:Y:S04]  /*edc0*/  LDL R148, [R1+0x1c0] ;  /* 0x0001c00001947983 */ /* 0x001ea80000100800 */
[----:B------:R0:W-:Y:S01]  /*edd0*/  STL [R1+0x478], R149 ;  /* 0x0004789501007387 */ /* 0x0001e20000100800 */
[----:B----4-:R-:W-:-:S01]  /*ede0*/  FADD R5, R228, R5 ;  /* 0x00000005e4057221 */ /* 0x010fc20000000000 */
[----:B------:R-:W-:-:S02]  /*edf0*/  FADD R6, R229, R6 ;  /* 0x00000006e5067221 */ /* 0x000fc40000000000 */
[----:B0-----:R-:W3:Y:S04]  /*ee00*/  LDL R149, [R1+0x1f4] ;  /* 0x0001f40001957983 */ /* 0x001ee80000100800 */
[----:B------:R0:W-:Y:S01]  /*ee10*/  STL [R1+0x474], R150 ;  /* 0x0004749601007387 */ /* 0x0001e20000100800 */
[----:B------:R-:W-:-:S01]  /*ee20*/  FADD R7, R230, R7 ;  /* 0x00000007e6077221 */ /* 0x000fc20000000000 */
[----:B------:R-:W-:Y:S02]  /*ee30*/  FADD R8, R231, R8 ;  /* 0x00000008e7087221 */ /* 0x000fe40000000000 */
[----:B0-----:R-:W4:Y:S04]  /*ee40*/  LDL.LU R150, [R1+0x20c] ;  /* 0x00020c0001967983 */ /* 0x001f280000300800 */
[----:B------:R0:W-:Y:S01]  /*ee50*/  STL [R1+0x470], R151 ;  /* 0x0004709701007387 */ /* 0x0001e20000100800 */
[----:B------:R-:W-:-:S01]  /*ee60*/  FADD R9, R232, R9 ;  /* 0x00000009e8097221 */ /* 0x000fc20000000000 */
[----:B------:R-:W-:-:S02]  /*ee70*/  FADD R10, R233, R10 ;  /* 0x0000000ae90a7221 */ /* 0x000fc40000000000 */
[----:B0-----:R-:W3:Y:S04]  /*ee80*/  LDL R151, [R1+0x1f0] ;  /* 0x0001f00001977983 */ /* 0x001ee80000100800 */
[----:B------:R-:W2:Y:S04]  /*ee90*/  LDL.LU R225, [R1+0x698] ;  /* 0x0006980001e17983 */ /* 0x000ea80000300800 */
[----:B------:R-:W4:Y:S04]  /*eea0*/  LDL.LU R226, [R1+0x694] ;  /* 0x0006940001e27983 */ /* 0x000f280000300800 */
[----:B------:R-:W3:Y:S04]  /*eeb0*/  LDL.LU R227, [R1+0x690] ;  /* 0x0006900001e37983 */ /* 0x000ee80000300800 */
[----:B------:R-:W3:Y:S04]  /*eec0*/  LDL.LU R228, [R1+0x68c] ;  /* 0x00068c0001e47983 */ /* 0x000ee80000300800 */
[----:B------:R-:W3:Y:S01]  /*eed0*/  LDL.LU R229, [R1+0x688] ;  /* 0x0006880001e57983 */ /* 0x000ee20000300800 */
[----:B------:R-:W-:-:S03]  /*eee0*/  FADD R11, R234, R11 ;  /* 0x0000000bea0b7221 */ /* 0x000fc60000000000 */
[----:B------:R-:W3:Y:S01]  /*eef0*/  LDL.LU R230, [R1+0x684] ;  /* 0x0006840001e67983 */ /* 0x000ee20000300800 */
[----:B------:R-:W-:-:S03]  /*ef00*/  FADD R12, R235, R12 ;  /* 0x0000000ceb0c7221 */ /* 0x000fc60000000000 */
[----:B------:R-:W3:Y:S04]  /*ef10*/  LDL.LU R231, [R1+0x680] ;  /* 0x0006800001e77983 */ /* 0x000ee80000300800 */
[----:B------:R-:W3:Y:S04]  /*ef20*/  LDL.LU R232, [R1+0x67c] ;  /* 0x00067c0001e87983 */ /* 0x000ee80000300800 */
[----:B------:R-:W3:Y:S04]  /*ef30*/  LDL.LU R233, [R1+0x678] ;  /* 0x0006780001e97983 */ /* 0x000ee80000300800 */
[----:B------:R-:W3:Y:S04]  /*ef40*/  LDL.LU R234, [R1+0x674] ;  /* 0x0006740001ea7983 */ /* 0x000ee80000300800 */
[----:B------:R-:W3:Y:S01]  /*ef50*/  LDL.LU R235, [R1+0x670] ;  /* 0x0006700001eb7983 */ /* 0x000ee20000300800 */
[----:B------:R-:W-:-:S01]  /*ef60*/  FADD R13, R24, R13 ;  /* 0x0000000d180d7221 */ /* 0x000fc20000000000 */
[----:B------:R-:W-:Y:S01]  /*ef70*/  FADD R14, R25, R14 ;  /* 0x0000000e190e7221 */ /* 0x000fe20000000000 */
[----:B------:R-:W-:-:S01]  /*ef80*/  FADD R15, R26, R15 ;  /* 0x0000000f1a0f7221 */ /* 0x000fc20000000000 */
[----:B------:R-:W3:Y:S01]  /*ef90*/  LDL.LU R24, [R1+0x66c] ;  /* 0x00066c0001187983 */ /* 0x000ee20000300800 */
[----:B------:R-:W-:-:S01]  /*efa0*/  FADD R16, R27, R16 ;  /* 0x000000101b107221 */ /* 0x000fc20000000000 */
[----:B------:R-:W-:-:S02]  /*efb0*/  FADD R17, R28, R17 ;  /* 0x000000111c117221 */ /* 0x000fc40000000000 */
[----:B------:R-:W3:Y:S01]  /*efc0*/  LDL.LU R25, [R1+0x668] ;  /* 0x0006680001197983 */ /* 0x000ee20000300800 */
[----:B------:R-:W-:-:S03]  /*efd0*/  FADD R18, R29, R18 ;  /* 0x000000121d127221 */ /* 0x000fc60000000000 */
        /* <DEDUP_REMOVED lines=157> */
[----:B--2---:R-:W-:-:S03]  /*f9b0*/  FADD R225, R108, R225 ;  /* 0x000000e16ce17221 */ /* 0x004fc60000000000 */
[----:B------:R-:W2:Y:S01]  /*f9c0*/  LDL.LU R105, [R1+0x528] ;  /* 0x0005280001697983 */ /* 0x000ea20000300800 */
[----:B----4-:R-:W-:-:S03]  /*f9d0*/  FADD R226, R109, R226 ;  /* 0x000000e26de27221 */ /* 0x010fc60000000000 */
[----:B------:R-:W4:Y:S01]  /*f9e0*/  LDL.LU R106, [R1+0x524] ;  /* 0x00052400016a7983 */ /* 0x000f220000300800 */
[----:B---3--:R-:W-:-:S03]  /*f9f0*/  FADD R227, R110, R227 ;  /* 0x000000e36ee37221 */ /* 0x008fc60000000000 */
        /* <DEDUP_REMOVED lines=15> */
[----:B------:R-:W-:-:S01]  /*faf0*/  FADD R235, R118, R235 ;  /* 0x000000eb76eb7221 */ /* 0x000fc20000000000 */
[----:B------:R-:W-:Y:S02]  /*fb00*/  FADD R122, R121, R122 ;  /* 0x0000007a797a7221 */ /* 0x000fe40000000000 */
[----:B------:R-:W3:Y:S01]  /*fb10*/  LDL.LU R115, [R1+0x500] ;  /* 0x0005000001737983 */ /* 0x000ee20000300800 */
[----:B------:R-:W-:-:S03]  /*fb20*/  FADD R236, R119, R236 ;  /* 0x000000ec77ec7221 */ /* 0x000fc60000000000 */
[----:B------:R-:W3:Y:S01]  /*fb30*/  LDL.LU R116, [R1+0x4fc] ;  /* 0x0004fc0001747983 */ /* 0x000ee20000300800 */
[----:B------:R-:W-:-:S03]  /*fb40*/  FADD R237, R120, R237 ;  /* 0x000000ed78ed7221 */ /* 0x000fc60000000000 */
[----:B------:R-:W3:Y:S01]  /*fb50*/  LDL.LU R117, [R1+0x4f8] ;  /* 0x0004f80001757983 */ /* 0x000ee20000300800 */
[----:B------:R-:W-:-:S03]  /*fb60*/  FADD R124, R123, R124 ;  /* 0x0000007c7b7c7221 */ /* 0x000fc60000000000 */
[----:B------:R-:W3:Y:S04]  /*fb70*/  LDL.LU R118, [R1+0x4f4] ;  /* 0x0004f40001767983 */ /* 0x000ee80000300800 */
[----:B------:R-:W3:Y:S01]  /*fb80*/  LDL.LU R119, [R1+0x4f0] ;  /* 0x0004f00001777983 */ /* 0x000ee20000300800 */
[----:B------:R-:W-:-:S03]  /*fb90*/  FADD R126, R125, R126 ;  /* 0x0000007e7d7e7221 */ /* 0x000fc60000000000 */
[----:B------:R-:W3:Y:S04]  /*fba0*/  LDL.LU R120, [R1+0x4ec] ;  /* 0x0004ec0001787983 */ /* 0x000ee80000300800 */
[----:B------:R-:W3:Y:S04]  /*fbb0*/  LDL.LU R121, [R1+0x4e8] ;  /* 0x0004e80001797983 */ /* 0x000ee80000300800 */
[----:B------:R0:W-:Y:S01]  /*fbc0*/  STL [R1+0x200], R122 ;  /* 0x0002007a01007387 */ /* 0x0001e20000100800 */
[----:B------:R-:W-:-:S01]  /*fbd0*/  FADD R150, R127, R150 ;  /* 0x000000967f967221 */ /* 0x000fc20000000000 */
[----:B------:R-:W-:Y:S01]  /*fbe0*/  FADD R146, R148, R146 ;  /* 0x0000009294927221 */ /* 0x000fe20000000000 */
[----:B------:R-:W-:-:S01]  /*fbf0*/  FADD R143, R144, R143 ;  /* 0x0000008f908f7221 */ /* 0x000fc20000000000 */
[----:B------:R-:W-:Y:S01]  /*fc00*/  FADD R141, R142, R141 ;  /* 0x0000008d8e8d7221 */ /* 0x000fe20000000000 */
[----:B0-----:R-:W3:Y:S04]  /*fc10*/  LDL.LU R122, [R1+0x4e4] ;  /* 0x0004e400017a7983 */ /* 0x001ee80000300800 */
[----:B------:R-:W3:Y:S04]  /*fc20*/  LDL.LU R123, [R1+0x4e0] ;  /* 0x0004e000017b7983 */ /* 0x000ee80000300800 */
[----:B------:R0:W-:Y:S01]  /*fc30*/  STL [R1+0x204], R124 ;  /* 0x0002047c01007387 */ /* 0x0001e20000100800 */
[----:B------:R-:W-:-:S01]  /*fc40*/  FADD R139, R140, R139 ;  /* 0x0000008b8c8b7221 */ /* 0x000fc20000000000 */
[----:B------:R-:W-:Y:S01]  /*fc50*/  FADD R137, R138, R137 ;  /* 0x000000898a897221 */ /* 0x000fe20000000000 */
[----:B------:R-:W-:-:S01]  /*fc60*/  FADD R135, R136, R135 ;  /* 0x0000008788877221 */ /* 0x000fc20000000000 */
[----:B0-----:R-:W3:Y:S04]  /*fc70*/  LDL.LU R124, [R1+0x4dc] ;  /* 0x0004dc00017c7983 */ /* 0x001ee80000300800 */
[----:B------:R-:W3:Y:S04]  /*fc80*/  LDL.LU R125, [R1+0x4d8] ;  /* 0x0004d800017d7983 */ /* 0x000ee80000300800 */
[----:B------:R0:W-:Y:S01]  /*fc90*/  STL [R1+0x208], R126 ;  /* 0x0002087e01007387 */ /* 0x0001e20000100800 */
[----:B------:R-:W-:-:S01]  /*fca0*/  FADD R131, R133, R131 ;  /* 0x0000008385837221 */ /* 0x000fc20000000000 */
[----:B------:R-:W-:-:S02]  /*fcb0*/  FADD R0, R129, R0 ;  /* 0x0000000081007221 */ /* 0x000fc40000000000 */
[----:B0-----:R-:W3:Y:S04]  /*fcc0*/  LDL.LU R126, [R1+0x4d4] ;  /* 0x0004d400017e7983 */ /* 0x001ee80000300800 */
[----:B------:R-:W3:Y:S04]  /*fcd0*/  LDL.LU R127, [R1+0x4d0] ;  /* 0x0004d000017f7983 */ /* 0x000ee80000300800 */
[----:B------:R-:W-:Y:S04]  /*fce0*/  STL [R1+0x20c], R150 ;  /* 0x00020c9601007387 */ /* 0x000fe80000100800 */
[----:B------:R-:W-:Y:S04]  /*fcf0*/  STL [R1+0x210], R146 ;  /* 0x0002109201007387 */ /* 0x000fe80000100800 */
[----:B------:R-:W-:Y:S04]  /*fd00*/  STL [R1+0x214], R143 ;  /* 0x0002148f01007387 */ /* 0x000fe80000100800 */
[----:B------:R-:W-:Y:S04]  /*fd10*/  STL [R1+0x218], R141 ;  /* 0x0002188d01007387 */ /* 0x000fe80000100800 */
[----:B------:R-:W-:Y:S04]  /*fd20*/  STL [R1+0x21c], R139 ;  /* 0x00021c8b01007387 */ /* 0x000fe80000100800 */
[----:B------:R-:W-:Y:S04]  /*fd30*/  STL [R1+0x220], R137 ;  /* 0x0002208901007387 */ /* 0x000fe80000100800 */
[----:B------:R-:W2:Y:S04]  /*fd40*/  LDL.LU R129, [R1+0x230] ;  /* 0x0002300001817983 */ /* 0x000ea80000300800 */
[----:B------:R-:W-:Y:S04]  /*fd50*/  STL [R1+0x224], R135 ;  /* 0x0002248701007387 */ /* 0x000fe80000100800 */
[----:B------:R0:W-:Y:S04]  /*fd60*/  STL [R1+0x228], R131 ;  /* 0x0002288301007387 */ /* 0x0001e80000100800 */
[----:B0-----:R-:W4:Y:S04]  /*fd70*/  LDL.LU R131, [R1+0x234] ;  /* 0x0002340001837983 */ /* 0x001f280000300800 */
[----:B------:R-:W3:Y:S04]  /*fd80*/  LDL.LU R133, [R1+0x238] ;  /* 0x0002380001857983 */ /* 0x000ee80000300800 */
[----:B------:R0:W-:Y:S04]  /*fd90*/  STL [R1+0x22c], R0 ;  /* 0x00022c0001007387 */ /* 0x0001e80000100800 */
[----:B------:R-:W3:Y:S04]  /*fda0*/  LDL.LU R135, [R1+0x23c] ;  /* 0x00023c0001877983 */ /* 0x000ee80000300800 */
        /* <DEDUP_REMOVED lines=12> */
[----:B0-----:R-:W3:Y:S01]  /*fe70*/  LDL.LU R0, [R1+0x270] ;  /* 0x0002700001007983 */ /* 0x001ee20000300800 */
[----:B--2---:R-:W-:-:S03]  /*fe80*/  FADD R129, R128, R129 ;  /* 0x0000008180817221 */ /* 0x004fc60000000000 */
[----:B------:R-:W2:Y:S04]  /*fe90*/  LDL.LU R128, [R1+0x4cc] ;  /* 0x0004cc0001807983 */ /* 0x000ea80000300800 */
[----:B------:R0:W-:Y:S04]  /*fea0*/  STL [R1+0x230], R129 ;  /* 0x0002308101007387 */ /* 0x0001e80000100800 */
[----:B0-----:R-:W2:Y:S01]  /*feb0*/  LDL.LU R129, [R1+0x4c8] ;  /* 0x0004c80001817983 */ /* 0x001ea20000300800 */
[----:B----4-:R-:W-:-:S03]  /*fec0*/  FADD R131, R130, R131 ;  /* 0x0000008382837221 */ /* 0x010fc60000000000 */
[----:B------:R-:W4:Y:S01]  /*fed0*/  LDL.LU R130, [R1+0x4c4] ;  /* 0x0004c40001827983 */ /* 0x000f220000300800 */
[----:B---3--:R-:W-:-:S03]  /*fee0*/  FADD R133, R132, R133 ;  /* 0x0000008584857221 */ /* 0x008fc60000000000 */
[----:B------:R0:W-:Y:S01]  /*fef0*/  STL [R1+0x234], R131 ;  /* 0x0002348301007387 */ /* 0x0001e20000100800 */
[----:B------:R-:W-:-:S03]  /*ff00*/  FADD R135, R134, R135 ;  /* 0x0000008786877221 */ /* 0x000fc60000000000 */
[----:B0-----:R-:W3:Y:S01]  /*ff10*/  LDL.LU R131, [R1+0x4c0] ;  /* 0x0004c00001837983 */ /* 0x001ee20000300800 */
[----:B------:R-:W-:-:S03]  /*ff20*/  FADD R150, R151, R150 ;  /* 0x0000009697967221 */ /* 0x000fc60000000000 */
[----:B------:R-:W3:Y:S01]  /*ff30*/  LDL.LU R132, [R1+0x4bc] ;  /* 0x0004bc0001847983 */ /* 0x000ee20000300800 */
[----:B------:R-:W-:-:S03]  /*ff40*/  FADD R148, R149, R148 ;  /* 0x0000009495947221 */ /* 0x000fc60000000000 */
[----:B------:R0:W-:Y:S01]  /*ff50*/  STL [R1+0x238], R133 ;  /* 0x0002388501007387 */ /* 0x0001e20000100800 */
[----:B------:R-:W-:-:S01]  /*ff60*/  FADD R146, R147, R146 ;  /* 0x0000009293927221 */ /* 0x000fc20000000000 */
[----:B------:R-:W-:Y:S02]  /*ff70*/  FADD R144, R145, R144 ;  /* 0x0000009091907221 */ /* 0x000fe40000000000 */
[----:B0-----:R-:W3:Y:S01]  /*ff80*/  LDL.LU R133, [R1+0x4b8] ;  /* 0x0004b80001857983 */ /* 0x001ee20000300800 */
[----:B------:R-:W-:-:S03]  /*ff90*/  FADD R143, R24, R143 ;  /* 0x0000008f188f7221 */ /* 0x000fc60000000000 */
[----:B------:R-:W3:Y:S01]  /*ffa0*/  LDL.LU R134, [R1+0x4b4] ;  /* 0x0004b40001867983 */ /* 0x000ee20000300800 */
[----:B------:R-:W-:-:S03]  /*ffb0*/  FADD R142, R25, R142 ;  /* 0x0000008e198e7221 */ /* 0x000fc60000000000 */
[----:B------:R0:W-:Y:S01]  /*ffc0*/  STL [R1+0x23c], R135 ;  /* 0x00023c8701007387 */ /* 0x0001e20000100800 */
[----:B------:R-:W-:-:S01]  /*ffd0*/  FADD R141, R26, R141 ;  /* 0x0000008d1a8d7221 */ /* 0x000fc20000000000 */
[----:B------:R-:W-:Y:S01]  /*ffe0*/  FADD R140, R27, R140 ;  /* 0x0000008c1b8c7221 */ /* 0x000fe20000000000 */
[----:B------:R-:W-:-:S01]  /*fff0*/  FADD R139, R28, R139 ;  /* 0x0000008b1c8b7221 */ /* 0x000fc20000000000 */
[----:B0-----:R-:W3:Y:S01]  /*10000*/  LDL.LU R135, [R1+0x4b0] ;  /* 0x0004b00001877983 */ /* 0x001ee20000300800 */
[----:B------:R-:W-:-:S03]  /*10010*/  FADD R138, R29, R138 ;  /* 0x0000008a1d8a7221 */ /* 0x000fc60000000000 */
[----:B------:R0:W-:Y:S01]  /*10020*/  STL [R1+0x240], R150 ;  /* 0x0002409601007387 */ /* 0x0001e20000100800 */
[----:B------:R-:W-:-:S03]  /*10030*/  FADD R137, R30, R137 ;  /* 0x000000891e897221 */ /* 0x000fc60000000000 */
[----:B------:R1:W-:Y:S01]  /*10040*/  STL [R1+0x244], R148 ;  /* 0x0002449401007387 */ /* 0x0003e20000100800 */
[----:B------:R-:W-:-:S03]  /*10050*/  FADD R136, R31, R136 ;  /* 0x000000881f887221 */ /* 0x000fc60000000000 */
[----:B------:R1:W-:Y:S01]  /*10060*/  STL [R1+0x248], R146 ;  /* 0x0002489201007387 */ /* 0x0003e20000100800 */
[----:B------:R-:W-:-:S03]  /*10070*/  FADD R0, R32, R0 ;  /* 0x0000000020007221 */ /* 0x000fc60000000000 */
[----:B------:R1:W-:Y:S04]  /*10080*/  STL [R1+0x24c], R144 ;  /* 0x00024c9001007387 */ /* 0x0003e80000100800 */
[----:B------:R1:W-:Y:S04]  /*10090*/  STL [R1+0x250], R143 ;  /* 0x0002508f01007387 */ /* 0x0003e80000100800 */
[----:B------:R1:W-:Y:S04]  /*100a0*/  STL [R1+0x254], R142 ;  /* 0x0002548e01007387 */ /* 0x0003e80000100800 */
[----:B------:R1:W-:Y:S04]  /*100b0*/  STL [R1+0x258], R141 ;  /* 0x0002588d01007387 */ /* 0x0003e80000100800 */
[----:B------:R1:W-:Y:S04]  /*100c0*/  STL [R1+0x25c], R140 ;  /* 0x00025c8c01007387 */ /* 0x0003e80000100800 */
[----:B------:R1:W-:Y:S04]  /*100d0*/  STL [R1+0x260], R139 ;  /* 0x0002608b01007387 */ /* 0x0003e80000100800 */
[----:B------:R1:W-:Y:S04]  /*100e0*/  STL [R1+0x264], R138 ;  /* 0x0002648a01007387 */ /* 0x0003e80000100800 */
[----:B------:R-:W2:Y:S04]  /*100f0*/  LDL.LU R151, [R1+0x274] ;  /* 0x0002740001977983 */ /* 0x000ea80000300800 */
[----:B------:R1:W-:Y:S04]  /*10100*/  STL [R1+0x268], R137 ;  /* 0x0002688901007387 */ /* 0x0003e80000100800 */
[----:B0-----:R-:W4:Y:S04]  /*10110*/  LDL.LU R150, [R1+0x278] ;  /* 0x0002780001967983 */ /* 0x001f280000300800 */
[----:B------:R0:W-:Y:S04]  /*10120*/  STL [R1+0x26c], R136 ;  /* 0x00026c8801007387 */ /* 0x0001e80000100800 */
[----:B------:R-:W3:Y:S04]  /*10130*/  LDL.LU R149, [R1+0x27c] ;  /* 0x00027c0001957983 */ /* 0x000ee80000300800 */
[----:B------:R0:W-:Y:S04]  /*10140*/  STL [R1+0x270], R0 ;  /* 0x0002700001007387 */ /* 0x0001e80000100800 */
[----:B-1----:R-:W3:Y:S04]  /*10150*/  LDL.LU R148, [R1+0x280] ;  /* 0x0002800001947983 */ /* 0x002ee80000300800 */
        /* <DEDUP_REMOVED lines=11> */
[----:B0-----:R-:W3:Y:S04]  /*10210*/  LDL.LU R136, [R1+0x2b0] ;  /* 0x0002b00001887983 */ /* 0x001ee80000300800 */
[----:B------:R-:W3:Y:S01]  /*10220*/  LDL.LU R0, [R1+0x2b4] ;  /* 0x0002b40001007983 */ /* 0x000ee20000300800 */
[----:B--2---:R-:W-:-:S05]  /*10230*/  FADD R151, R33, R151 ;  /* 0x0000009721977221 */ /* 0x004fca0000000000 */
[----:B------:R0:W-:Y:S01]  /*10240*/  STL [R1+0x274], R151 ;  /* 0x0002749701007387 */ /* 0x0001e20000100800 */
[----:B----4-:R-:W-:-:S05]  /*10250*/  FADD R150, R34, R150 ;  /* 0x0000009622967221 */ /* 0x010fca0000000000 */
[----:B------:R1:W-:Y:S01]  /*10260*/  STL [R1+0x278], R150 ;  /* 0x0002789601007387 */ /* 0x0003e20000100800 */
[----:B---3--:R-:W-:-:S05]  /*10270*/  FADD R149, R35, R149 ;  /* 0x0000009523957221 */ /* 0x008fca0000000000 */
[----:B------:R2:W-:Y:S01]  /*10280*/  STL [R1+0x27c], R149 ;  /* 0x00027c9501007387 */ /* 0x0005e20000100800 */
[----:B------:R-:W-:-:S01]  /*10290*/  FADD R148, R36, R148 ;  /* 0x0000009424947221 */ /* 0x000fc20000000000 */
[----:B------:R-:W-:-:S04]  /*102a0*/  FADD R147, R37, R147 ;  /* 0x0000009325937221 */ /* 0x000fc80000000000 */
[----:B------:R3:W-:Y:S01]  /*102b0*/  STL [R1+0x280], R148 ;  /* 0x0002809401007387 */ /* 0x0007e20000100800 */
[----:B------:R-:W-:-:S03]  /*102c0*/  FADD R146, R38, R146 ;  /* 0x0000009226927221 */ /* 0x000fc60000000000 */
        /* <DEDUP_REMOVED lines=20> */
[----:B0-----:R-:W4:Y:S01]  /*10410*/  LDL.LU R151, [R1+0x2b8] ;  /* 0x0002b80001977983 */ /* 0x001f220000300800 */
[----:B------:R-:W-:-:S03]  /*10420*/  FADD R0, R49, R0 ;  /* 0x0000000031007221 */ /* 0x000fc60000000000 */
[----:B------:R0:W-:Y:S04]  /*10430*/  STL [R1+0x2ac], R137 ;  /* 0x0002ac8901007387 */ /* 0x0001e80000100800 */
[----:B-1----:R-:W4:Y:S04]  /*10440*/  LDL.LU R150, [R1+0x2bc] ;  /* 0x0002bc0001967983 */ /* 0x002f280000300800 */
[----:B------:R1:W-:Y:S04]  /*10450*/  STL [R1+0x2b0], R136 ;  /* 0x0002b08801007387 */ /* 0x0003e80000100800 */
[----:B--2---:R-:W2:Y:S04]  /*10460*/  LDL.LU R149, [R1+0x2c0] ;  /* 0x0002c00001957983 */ /* 0x004ea80000300800 */
[----:B------:R1:W-:Y:S04]  /*10470*/  STL [R1+0x2b4], R0 ;  /* 0x0002b40001007387 */ /* 0x0003e80000100800 */
[----:B---3--:R-:W3:Y:S04]  /*10480*/  LDL.LU R148, [R1+0x2c4] ;  /* 0x0002c40001947983 */ /* 0x008ee80000300800 */
[----:B----4-:R-:W4:Y:S04]  /*10490*/  LDL.LU R147, [R1+0x2c8] ;  /* 0x0002c80001937983 */ /* 0x010f280000300800 */
[----:B------:R-:W4:Y:S04]  /*104a0*/  LDL.LU R146, [R1+0x2cc] ;  /* 0x0002cc0001927983 */ /* 0x000f280000300800 */
        /* <DEDUP_REMOVED lines=8> */
[----:B0-----:R-:W4:Y:S04]  /*10530*/  LDL.LU R137, [R1+0x2f0] ;  /* 0x0002f00001897983 */ /* 0x001f280000300800 */
[----:B-1----:R-:W4:Y:S04]  /*10540*/  LDL.LU R136, [R1+0x2f4] ;  /* 0x0002f40001887983 */ /* 0x002f280000300800 */
[----:B------:R-:W4:Y:S01]  /*10550*/  LDL.LU R0, [R1+0x2f8] ;  /* 0x0002f80001007983 */ /* 0x000f220000300800 */
[----:B------:R-:W-:-:S01]  /*10560*/  FADD R151, R50, R151 ;  /* 0x0000009732977221 */ /* 0x000fc20000000000 */
[----:B------:R-:W-:-:S04]  /*10570*/  FADD R150, R51, R150 ;  /* 0x0000009633967221 */ /* 0x000fc80000000000 */
[----:B------:R0:W-:Y:S01]  /*10580*/  STL [R1+0x2b8], R151 ;  /* 0x0002b89701007387 */ /* 0x0001e20000100800 */
[----:B--2---:R-:W-:-:S03]  /*10590*/  FADD R149, R52, R149 ;  /* 0x0000009534957221 */ /* 0x004fc60000000000 */
[----:B------:R1:W-:Y:S01]  /*105a0*/  STL [R1+0x2bc], R150 ;  /* 0x0002bc9601007387 */ /* 0x0003e20000100800 */
[----:B---3--:R-:W-:-:S03]  /*105b0*/  FADD R148, R53, R148 ;  /* 0x0000009435947221 */ /* 0x008fc60000000000 */
[----:B------:R2:W-:Y:S01]  /*105c0*/  STL [R1+0x2c0], R149 ;  /* 0x0002c09501007387 */ /* 0x0005e20000100800 */
[----:B----4-:R-:W-:-:S03]  /*105d0*/  FADD R147, R54, R147 ;  /* 0x0000009336937221 */ /* 0x010fc60000000000 */
        /* <DEDUP_REMOVED lines=198> */
[----:B------:R-:W-:Y:S01]  /*11240*/  STL [R1+0x3c8], R151 ;  /* 0x0003c89701007387 */ /* 0x000fe20000100800 */
[----:B--2---:R-:W-:-:S03]  /*11250*/  FADD R149, R120, R149 ;  /* 0x0000009578957221 */ /* 0x004fc60000000000 */
[----:B------:R-:W-:Y:S01]  /*11260*/  STL [R1+0x3cc], R150 ;  /* 0x0003cc9601007387 */ /* 0x000fe20000100800 */
[----:B---3--:R-:W-:-:S03]  /*11270*/  FADD R148, R121, R148 ;  /* 0x0000009479947221 */ /* 0x008fc60000000000 */
[----:B------:R-:W-:Y:S01]  /*11280*/  STL [R1+0x3d0], R149 ;  /* 0x0003d09501007387 */ /* 0x000fe20000100800 */
[----:B----4-:R-:W-:-:S03]  /*11290*/  FADD R147, R122, R147 ;  /* 0x000000937a937221 */ /* 0x010fc60000000000 */
[----:B------:R-:W-:Y:S01]  /*112a0*/  STL [R1+0x3d4], R148 ;  /* 0x0003d49401007387 */ /* 0x000fe20000100800 */
[----:B------:R-:W-:-:S03]  /*112b0*/  FADD R146, R123, R146 ;  /* 0x000000927b927221 */ /* 0x000fc60000000000 */
        /* <DEDUP_REMOVED lines=17> */
[----:B------:R-:W-:-:S01]  /*113d0*/  FADD R137, R132, R137 ;  /* 0x0000008984897221 */ /* 0x000fc20000000000 */
[----:B------:R-:W-:Y:S02]  /*113e0*/  FADD R136, R133, R136 ;  /* 0x0000008885887221 */ /* 0x000fe40000000000 */
[----:B------:R-:W-:Y:S04]  /*113f0*/  STL [R1+0x3fc], R138 ;  /* 0x0003fc8a01007387 */ /* 0x000fe80000100800 */
[----:B------:R0:W-:Y:S04]  /*11400*/  STL [R1+0x404], R136 ;  /* 0x0004048801007387 */ /* 0x0001e80000100800 */
[----:B------:R1:W-:Y:S04]  /*11410*/  STL [R1+0x400], R137 ;  /* 0x0004008901007387 */ /* 0x0003e80000100800 */
[----:B0-----:R-:W2:Y:S01]  /*11420*/  LDL.LU R136, [R1+0x40c] ;  /* 0x00040c0001887983 */ /* 0x001ea20000300800 */
[----:B------:R-:W-:-:S03]  /*11430*/  FADD R0, R134, R0 ;  /* 0x0000000086007221 */ /* 0x000fc60000000000 */
[----:B-1----:R-:W3:Y:S04]  /*11440*/  LDL.LU R137, [R1+0x410] ;  /* 0x0004100001897983 */ /* 0x002ee80000300800 */
[----:B------:R-:W4:Y:S04]  /*11450*/  LDL.LU R138, [R1+0x414] ;  /* 0x00041400018a7983 */ /* 0x000f280000300800 */
[----:B------:R0:W-:Y:S04]  /*11460*/  STL [R1+0x408], R0 ;  /* 0x0004080001007387 */ /* 0x0001e80000100800 */
        /* <DEDUP_REMOVED lines=13> */
[----:B0-----:R-:W4:Y:S01]  /*11540*/  LDL.LU R0, [R1+0x44c] ;  /* 0x00044c0001007983 */ /* 0x001f220000300800 */
[----:B--2---:R-:W-:-:S05]  /*11550*/  FADD R136, R135, R136 ;  /* 0x0000008887887221 */ /* 0x004fca0000000000 */
[----:B------:R0:W-:Y:S04]  /*11560*/  STL [R1+0x40c], R136 ;  /* 0x00040c8801007387 */ /* 0x0001e80000100800 */
[----:B0-----:R-:W3:Y:S02]  /*11570*/  LDL.LU R136, [R1+0x4ac] ;  /* 0x0004ac0001887983 */ /* 0x001ee40000300800 */
[----:B---3--:R-:W-:-:S05]  /*11580*/  FADD R137, R136, R137 ;  /* 0x0000008988897221 */ /* 0x008fca0000000000 */
[----:B------:R0:W-:Y:S04]  /*11590*/  STL [R1+0x410], R137 ;  /* 0x0004108901007387 */ /* 0x0001e80000100800 */
[----:B0-----:R-:W4:Y:S02]  /*115a0*/  LDL.LU R137, [R1+0x4a8] ;  /* 0x0004a80001897983 */ /* 0x001f240000300800 */
[----:B----4-:R-:W-:-:S05]  /*115b0*/  FADD R138, R137, R138 ;  /* 0x0000008a898a7221 */ /* 0x010fca0000000000 */
[----:B------:R0:W-:Y:S04]  /*115c0*/  STL [R1+0x414], R138 ;  /* 0x0004148a01007387 */ /* 0x0001e80000100800 */
[----:B0-----:R-:W2:Y:S02]  /*115d0*/  LDL.LU R138, [R1+0x4a4] ;  /* 0x0004a400018a7983 */ /* 0x001ea40000300800 */
[----:B--2---:R-:W-:-:S05]  /*115e0*/  FADD R139, R138, R139 ;  /* 0x0000008b8a8b7221 */ /* 0x004fca0000000000 */
        /* <DEDUP_REMOVED lines=37> */
[----:B0-----:R-:W2:Y:S01]  /*11840*/  LDL.LU R151, [R1+0x470] ;  /* 0x0004700001977983 */ /* 0x001ea20000300800 */
[----:B------:R-:W-:Y:S01]  /*11850*/  UMOV UR6, URZ ;  /* 0x0000003f00067c82 */ /* 0x000fe20008000000 */
[----:B--2---:R-:W-:-:S05]  /*11860*/  FADD R0, R0, R151 ;  /* 0x0000009700007221 */ /* 0x004fca0000000000 */
[----:B------:R0:W-:Y:S02]  /*11870*/  STL [R1+0x44c], R0 ;  /* 0x00044c0001007387 */ /* 0x0001e40000100800 */
.L_x_28:
[----:B------:R-:W-:Y:S05]  /*11880*/  @!P1 BRA `(.L_x_29) ;  /* 0x0000000000049947 */ /* 0x000fea0003800000 */
[----:B------:R-:W-:Y:S01]  /*11890*/  BPT.TRAP 0x1 ;  /* 0x000000040000795c */ /* 0x000fe20000300000 */
.L_x_29:
[----:B0-----:R-:W2:Y:S04]  /*118a0*/  LDL R0, [R1+0x450] ;  /* 0x0004500001007983 */ /* 0x001ea80000100800 */
[----:B-----5:R0:W-:Y:S04]  /*118b0*/  STL [R1+0x470], R2 ;  /* 0x0004700201007387 */ /* 0x0201e80000100800 */
[----:B0-----:R-:W3:Y:S01]  /*118c0*/  LDL R2, [R1+0x454] ;  /* 0x0004540001027983 */ /* 0x001ee20000100800 */
[----:B--2---:R-:W-:Y:S01]  /*118d0*/  ISETP.NE.AND P0, PT, R0, RZ, PT ;  /* 0x000000ff0000720c */ /* 0x004fe20003f05270 */
[----:B------:R-:W-:-:S12]  /*118e0*/  IMAD.U32 R0, RZ, RZ, UR25 ;  /* 0x00000019ff007e24 */ /* 0x000fd8000f8e00ff */
[----:B------:R-:W-:-:S05]  /*118f0*/  @P0 LEA R0, R0, UR12, 0x3 ;  /* 0x0000000c00000c11 */ /* 0x000fca000f8e18ff */
[----:B------:R-:W-:-:S05]  /*11900*/  @P0 VIADD R0, R0, 0x18 ;  /* 0x0000001800000836 */ /* 0x000fca0000000000 */
[----:B---3--:R-:W-:Y:S02]  /*11910*/  @P0 PRMT R0, R2, 0x654, R0 ;  /* 0x0000065402000816 */ /* 0x008fe40000000000 */
[----:B------:R0:W5:Y:S01]  /*11920*/  LDL.LU R2, [R1+0x470] ;  /* 0x0004700001027983 */ /* 0x0001620000300800 */
[----:B------:R-:W-:Y:S01]  /*11930*/  UISETP.GT.U32.AND UP0, UPT, UR13, 0x1, UPT ;  /* 0x000000010d00788c */ /* 0x000fe2000bf04070 */
[----:B------:R0:W-:Y:S05]  /*11940*/  @P0 SYNCS.ARRIVE.TRANS64.RED.A1T0 RZ, [R0+URZ], RZ ;  /* 0x000000ff00ff09a7 */ /* 0x0001ea000810043f */
[----:B------:R-:W-:-:S13]  /*11950*/  PLOP3.LUT P0, PT, PT, PT, UP0, 0x80, 0x0 ;  /* 0x000000000000781c */ /* 0x000fda0003f0f008 */
[----:B0-----:R-:W-:Y:S05]  /*11960*/  @P0 BRA `(.L_x_30) ;  /* 0x0000000000040947 */ /* 0x001fea0003800000 */
[----:B------:R-:W-:Y:S01]  /*11970*/  BPT.TRAP 0x1 ;  /* 0x000000040000795c */ /* 0x000fe20000300000 */
.L_x_30:
[----:B------:R-:W-:Y:S02]  /*11980*/  UISETP.GT.AND UP2, UPT, UR26, 0x1, UPT ;  /* 0x000000011a00788c */ /* 0x000fe4000bf44270 */
[----:B------:R-:W-:Y:S02]  /*11990*/  UIADD3 UR23, UR23, 0x1, URZ ;  /* 0x0000000117177890 */ /* 0x000fe4000fffe03f */
[----:B------:R-:W-:Y:S02]  /*119a0*/  UIADD3 UR25, UR25, 0x1, URZ ;  /* 0x0000000119197890 */ /* 0x000fe4000fffe03f */
[----:B------:R-:W-:Y:S01]  /*119b0*/  PLOP3.LUT P0, PT, PT, PT, UP2, 0x80, 0x0 ;  /* 0x000000000000781c */ /* 0x000fe20003f0f028 */
[----:B------:R-:W-:Y:S02]  /*119c0*/  UISETP.NE.AND UP0, UPT, UR23, 0x3, UPT ;  /* 0x000000031700788c */ /* 0x000fe4000bf05270 */
[----:B------:R-:W-:Y:S02]  /*119d0*/  UIADD3 UR16, UR26, -0x1, URZ ;  /* 0xffffffff1a107890 */ /* 0x000fe4000fffe03f */
[----:B------:R-:W-:-:S02]  /*119e0*/  USEL UR8, URZ, 0x1, UP0 ;  /* 0x000000013f087887 */ /* 0x000fc40008000000 */
[----:B------:R-:W-:Y:S02]  /*119f0*/  UISETP.NE.AND UP1, UPT, UR25, 0x3, UPT ;  /* 0x000000031900788c */ /* 0x000fe4000bf25270 */
[----:B------:R-:W-:Y:S02]  /*11a00*/  ULOP3.LUT UR24, UR24, UR8, URZ, 0x3c, !UPT ;  /* 0x0000000818187292 */ /* 0x000fe4000f8e3c3f */
[----:B------:R-:W-:Y:S02]  /*11a10*/  USEL UR23, UR23, URZ, UP0 ;  /* 0x0000003f17177287 */ /* 0x000fe40008000000 */
[----:B------:R-:W-:Y:S01]  /*11a20*/  USEL UR25, UR25, URZ, UP1 ;  /* 0x0000003f19197287 */ /* 0x000fe20008800000 */
[----:B------:R-:W-:Y:S01]  /*11a30*/  UMOV UR8, 0x1 ;  /* 0x0000000100087882 */ /* 0x000fe20000000000 */
[----:B------:R-:W-:Y:S01]  /*11a40*/  UMOV UR26, UR16 ;  /* 0x00000010001a7c82 */ /* 0x000fe20008000000 */
[----:B------:R-:W-:Y:S09]  /*11a50*/  @P0 BRA `(.L_x_31) ;  /* 0xffffff74006c0947 */ /* 0x000ff2000383ffff */
.L_x_23:
[----:B------:R-:W-:-:S04]  /*11a60*/  UISETP.NE.AND UP0, UPT, UR6, URZ, UPT ;  /* 0x0000003f0600728c */ /* 0x000fc8000bf05270 */
[----:B------:R-:W-:-:S06]  /*11a70*/  USEL UR6, URZ, 0x1, !UP0 ;  /* 0x000000013f067887 */ /* 0x000fcc000c000000 */
[----:B------:R-:W-:-:S13]  /*11a80*/  ISETP.NE.AND P0, PT, RZ, UR6, PT ;  /* 0x00000006ff007c0c */ /* 0x000fda000bf05270 */
[----:B------:R-:W-:Y:S05]  /*11a90*/  @!P0 BRA `(.L_x_32) ;  /* 0x0000003800188947 */ /* 0x000fea0003800000 */
[----:B------:R2:W-:Y:S04]  /*11aa0*/  STL [R1+0x628], R41 ;  /* 0x0006282901007387 */ /* 0x0005e80000100800 */
[----:B--2---:R-:W2:Y:S04]  /*11ab0*/  LDL.LU R41, [R1] ;  /* 0x0000000001297983 */ /* 0x004ea80000300800 */
[----:B------:R3:W-:Y:S04]  /*11ac0*/  STL [R1+0x624], R42 ;  /* 0x0006242a01007387 */ /* 0x0007e80000100800 */
[----:B---3--:R-:W3:Y:S04]  /*11ad0*/  LDL.LU R42, [R1+0x4] ;  /* 0x00000400012a7983 */ /* 0x008ee80000300800 */
[----:B------:R4:W-:Y:S04]  /*11ae0*/  STL [R1+0x620], R43 ;  /* 0x0006202b01007387 */ /* 0x0009e80000100800 */
[----:B----4-:R-:W4:Y:S04]  /*11af0*/  LDL.LU R43, [R1+0x8] ;  /* 0x00000800012b7983 */ /* 0x010f280000300800 */
[----:B------:R0:W-:Y:S04]  /*11b00*/  STL [R1+0x61c], R44 ;  /* 0x00061c2c01007387 */ /* 0x0001e80000100800 */
[----:B0-----:R-:W4:Y:S04]  /*11b10*/  LDL.LU R44, [R1+0xc] ;  /* 0x00000c00012c7983 */ /* 0x001f280000300800 */
        /* <DEDUP_REMOVED lines=144> */
[----:B------:R-:W4:Y:S04]  /*12420*/  LDL.LU R0, [R1+0x204] ;  /* 0x0002040001007983 */ /* 0x000f280000300800 */
        /* <DEDUP_REMOVED lines=69> */
[----:B0-----:R-:W4:Y:S01]  /*12880*/  LDL.LU R151, [R1+0x130] ;  /* 0x0001300001977983 */ /* 0x001f220000300800 */
[----:B--2--5:R-:W-:Y:S01]  /*12890*/  FADD R2, R41, R2 ;  /* 0x0000000229027221 */ /* 0x024fe20000000000 */
[----:B---3--:R-:W-:Y:S01]  /*128a0*/  FADD R3, R42, R3 ;  /* 0x000000032a037221 */ /* 0x008fe20000000000 */
[----:B----4-:R-:W-:Y:S01]  /*128b0*/  FADD R4, R43, R4 ;  /* 0x000000042b047221 */ /* 0x010fe20000000000 */
[----:B------:R-:W2:Y:S01]  /*128c0*/  LDL.LU R41, [R1+0x628] ;  /* 0x0006280001297983 */ /* 0x000ea20000300800 */
[----:B------:R-:W-:Y:S01]  /*128d0*/  FADD R5, R44, R5 ;  /* 0x000000052c057221 */ /* 0x000fe20000000000 */
[----:B------:R-:W-:-:S02]  /*128e0*/  FADD R6, R45, R6 ;  /* 0x000000062d067221 */ /* 0x000fc40000000000 */
[----:B------:R-:W3:Y:S01]  /*128f0*/  LDL.LU R42, [R1+0x624] ;  /* 0x00062400012a7983 */ /* 0x000ee20000300800 */
[----:B------:R-:W-:-:S03]  /*12900*/  FADD R7, R46, R7 ;  /* 0x000000072e077221 */ /* 0x000fc60000000000 */
[----:B------:R-:W4:Y:S01]  /*12910*/  LDL.LU R43, [R1+0x620] ;  /* 0x00062000012b7983 */ /* 0x000f220000300800 */
[----:B------:R-:W-:-:S03]  /*12920*/  FADD R8, R47, R8 ;  /* 0x000000082f087221 */ /* 0x000fc60000000000 */
[----:B------:R-:W2:Y:S01]  /*12930*/  LDL.LU R44, [R1+0x61c] ;  /* 0x00061c00012c7983 */ /* 0x000ea20000300800 */
[----:B------:R-:W-:-:S03]  /*12940*/  FADD R9, R48, R9 ;  /* 0x0000000930097221 */ /* 0x000fc60000000000 */
        /* <DEDUP_REMOVED lines=133> */
[----:B------:R-:W-:Y:S01]  /*131a0*/  FADD R204, R115, R204 ;  /* 0x000000cc73cc7221 */ /* 0x000fe20000000000 */
[----:B------:R-:W-:Y:S02]  /*131b0*/  FADD R118, R119, R118 ;  /* 0x0000007677767221 */ /* 0x000fe40000000000 */
[----:B------:R-:W2:Y:S01]  /*131c0*/  LDL.LU R112, [R1+0x50c] ;  /* 0x00050c0001707983 */ /* 0x000ea20000300800 */
[----:B------:R-:W-:-:S03]  /*131d0*/  FADD R205, R116, R205 ;  /* 0x000000cd74cd7221 */ /* 0x000fc60000000000 */
[----:B------:R-:W2:Y:S01]  /*131e0*/  LDL.LU R113, [R1+0x508] ;  /* 0x0005080001717983 */ /* 0x000ea20000300800 */
[----:B------:R-:W-:-:S03]  /*131f0*/  FADD R0, R117, R0 ;  /* 0x0000000075007221 */ /* 0x000fc60000000000 */
[----:B------:R-:W2:Y:S01]  /*13200*/  LDL.LU R114, [R1+0x504] ;  /* 0x0005040001727983 */ /* 0x000ea20000300800 */
[----:B------:R-:W-:-:S03]  /*13210*/  FADD R208, R149, R208 ;  /* 0x000000d095d07221 */ /* 0x000fc60000000000 */
[----:B------:R-:W2:Y:S04]  /*13220*/  LDL.LU R115, [R1+0x500] ;  /* 0x0005000001737983 */ /* 0x000ea80000300800 */
[----:B------:R-:W2:Y:S01]  /*13230*/  LDL.LU R116, [R1+0x4fc] ;  /* 0x0004fc0001747983 */ /* 0x000ea20000300800 */
[----:B------:R-:W-:Y:S01]  /*13240*/  FADD R207, R150, R207 ;  /* 0x000000cf96cf7221 */ /* 0x000fe20000000000 */
[----:B------:R-:W-:Y:S01]  /*13250*/  FADD R206, R151, R206 ;  /* 0x000000ce97ce7221 */ /* 0x000fe20000000000 */
[----:B------:R-:W-:Y:S01]  /*13260*/  FADD R237, R120, R237 ;  /* 0x000000ed78ed7221 */ /* 0x000fe20000000000 */
[----:B------:R-:W3:Y:S01]  /*13270*/  LDL.LU R117, [R1+0x1b8] ;  /* 0x0001b80001757983 */ /* 0x000ee20000300800 */
[----:B------:R-:W-:Y:S01]  /*13280*/  FADD R236, R121, R236 ;  /* 0x000000ec79ec7221 */ /* 0x000fe20000000000 */
[----:B------:R-:W-:Y:S01]  /*13290*/  FADD R235, R122, R235 ;  /* 0x000000eb7aeb7221 */ /* 0x000fe20000000000 */
[----:B------:R-:W-:Y:S01]  /*132a0*/  FADD R234, R123, R234 ;  /* 0x000000ea7bea7221 */ /* 0x000fe20000000000 */
[----:B------:R-:W3:Y:S01]  /*132b0*/  LDL.LU R149, [R1+0x208] ;  /* 0x0002080001957983 */ /* 0x000ee20000300800 */
[----:B------:R-:W-:Y:S01]  /*132c0*/  FADD R233, R124, R233 ;  /* 0x000000e97ce97221 */ /* 0x000fe20000000000 */
[----:B------:R-:W-:Y:S01]  /*132d0*/  FADD R232, R125, R232 ;  /* 0x000000e87de87221 */ /* 0x000fe20000000000 */
[----:B------:R-:W-:Y:S01]  /*132e0*/  FADD R231, R126, R231 ;  /* 0x000000e77ee77221 */ /* 0x000fe20000000000 */
[----:B------:R0:W-:Y:S01]  /*132f0*/  STL [R1+0x200], R118 ;  /* 0x0002007601007387 */ /* 0x0001e20000100800 */
[----:B------:R-:W-:Y:S01]  /*13300*/  FADD R230, R127, R230 ;  /* 0x000000e67fe67221 */ /* 0x000fe20000000000 */
        /* <DEDUP_REMOVED lines=8> */
[----:B0-----:R-:W4:Y:S01]  /*13390*/  LDL.LU R118, [R1+0x1bc] ;  /* 0x0001bc0001767983 */ /* 0x001f220000300800 */
[----:B------:R-:W-:Y:S01]  /*133a0*/  FADD R215, R142, R215 ;  /* 0x000000d78ed77221 */ /* 0x000fe20000000000 */
[----:B------:R-:W-:Y:S01]  /*133b0*/  FADD R224, R133, R224 ;  /* 0x000000e085e07221 */ /* 0x000fe20000000000 */
[----:B------:R-:W-:Y:S01]  /*133c0*/  FADD R214, R143, R214 ;  /* 0x000000d68fd67221 */ /* 0x000fe20000000000 */
[----:B------:R0:W-:Y:S01]  /*133d0*/  STL [R1+0x204], R0 ;  /* 0x0002040001007387 */ /* 0x0001e20000100800 */
[----:B------:R-:W-:Y:S01]  /*133e0*/  FADD R223, R134, R223 ;  /* 0x000000df86df7221 */ /* 0x000fe20000000000 */
[----:B------:R-:W-:Y:S01]  /*133f0*/  FADD R213, R144, R213 ;  /* 0x000000d590d57221 */ /* 0x000fe20000000000 */
[----:B------:R-:W-:Y:S01]  /*13400*/  FADD R222, R135, R222 ;  /* 0x000000de87de7221 */ /* 0x000fe20000000000 */
[----:B------:R-:W4:Y:S01]  /*13410*/  LDL.LU R150, [R1+0x20c] ;  /* 0x00020c0001967983 */ /* 0x000f220000300800 */
[----:B------:R-:W-:Y:S01]  /*13420*/  FADD R212, R145, R212 ;  /* 0x000000d491d47221 */ /* 0x000fe20000000000 */
[----:B------:R-:W-:Y:S01]  /*13430*/  FADD R221, R136, R221 ;  /* 0x000000dd88dd7221 */ /* 0x000fe20000000000 */
[----:B------:R-:W-:Y:S01]  /*13440*/  FADD R211, R146, R211 ;  /* 0x000000d392d37221 */ /* 0x000fe20000000000 */
[----:B------:R-:W2:Y:S01]  /*13450*/  LDL.LU R119, [R1+0x1c0] ;  /* 0x0001c00001777983 */ /* 0x000ea20000300800 */
[----:B------:R-:W-:Y:S01]  /*13460*/  FADD R220, R137, R220 ;  /* 0x000000dc89dc7221 */ /* 0x000fe20000000000 */
[----:B------:R-:W-:Y:S01]  /*13470*/  FADD R210, R147, R210 ;  /* 0x000000d293d27221 */ /* 0x000fe20000000000 */
[----:B------:R-:W-:Y:S01]  /*13480*/  FADD R219, R138, R219 ;  /* 0x000000db8adb7221 */ /* 0x000fe20000000000 */
[----:B------:R-:W2:Y:S01]  /*13490*/  LDL.LU R151, [R1+0x210] ;  /* 0x0002100001977983 */ /* 0x000ea20000300800 */
[----:B------:R-:W-:-:S03]  /*134a0*/  FADD R209, R148, R209 ;  /* 0x000000d194d17221 */ /* 0x000fc60000000000 */
[----:B------:R-:W2:Y:S04]  /*134b0*/  LDL.LU R120, [R1+0x1c4] ;  /* 0x0001c40001787983 */ /* 0x000ea80000300800 */
[----:B0-----:R-:W2:Y:S04]  /*134c0*/  LDL.LU R0, [R1+0x214] ;  /* 0x0002140001007983 */ /* 0x001ea80000300800 */
        /* <DEDUP_REMOVED lines=28> */
[----:B---3--:R-:W-:-:S03]  /*13690*/  FADD R149, R117, R149 ;  /* 0x0000009575957221 */ /* 0x008fc60000000000 */
[----:B------:R-:W3:Y:S04]  /*136a0*/  LDL.LU R117, [R1+0x4f8] ;  /* 0x0004f80001757983 */ /* 0x000ee80000300800 */
[----:B------:R0:W-:Y:S04]  /*136b0*/  STL [R1+0x208], R149 ;  /* 0x0002089501007387 */ /* 0x0001e80000100800 */
[----:B0-----:R-:W3:Y:S01]  /*136c0*/  LDL.LU R149, [R1+0x250] ;  /* 0x0002500001957983 */ /* 0x001ee20000300800 */
[----:B----4-:R-:W-:-:S03]  /*136d0*/  FADD R150, R118, R150 ;  /* 0x0000009676967221 */ /* 0x010fc60000000000 */
[----:B------:R-:W4:Y:S04]  /*136e0*/  LDL.LU R118, [R1+0x4f4] ;  /* 0x0004f40001767983 */ /* 0x000f280000300800 */
[----:B------:R0:W-:Y:S01]  /*136f0*/  STL [R1+0x20c], R150 ;  /* 0x00020c9601007387 */ /* 0x0001e20000100800 */
[----:B--2---:R-:W-:-:S03]  /*13700*/  FADD R151, R119, R151 ;  /* 0x0000009777977221 */ /* 0x004fc60000000000 */
[----:B0-----:R-:W2:Y:S04]  /*13710*/  LDL.LU R150, [R1+0x254] ;  /* 0x0002540001967983 */ /* 0x001ea80000300800 */
[----:B------:R-:W4:Y:S04]  /*13720*/  LDL.LU R119, [R1+0x4f0] ;  /* 0x0004f00001777983 */ /* 0x000f280000300800 */
[----:B------:R0:W-:Y:S04]  /*13730*/  STL [R1+0x210], R151 ;  /* 0x0002109701007387 */ /* 0x0001e80000100800 */
[----:B0-----:R-:W4:Y:S01]  /*13740*/  LDL.LU R151, [R1+0x258] ;  /* 0x0002580001977983 */ /* 0x001f220000300800 */
[----:B------:R-:W-:Y:S01]  /*13750*/  FADD R0, R120, R0 ;  /* 0x0000000078007221 */ /* 0x000fe20000000000 */
[----:B------:R-:W-:-:S02]  /*13760*/  FADD R122, R121, R122 ;  /* 0x0000007a797a7221 */ /* 0x000fc40000000000 */
[----:B------:R-:W4:Y:S01]  /*13770*/  LDL.LU R120, [R1+0x4ec] ;  /* 0x0004ec0001787983 */ /* 0x000f220000300800 */
[----:B------:R-:W-:-:S03]  /*13780*/  FADD R124, R123, R124 ;  /* 0x0000007c7b7c7221 */ /* 0x000fc60000000000 */
[----:B------:R0:W-:Y:S01]  /*13790*/  STL [R1+0x214], R0 ;  /* 0x0002140001007387 */ /* 0x0001e20000100800 */
[----:B------:R-:W-:-:S03]  /*137a0*/  FADD R126, R125, R126 ;  /* 0x0000007e7d7e7221 */ /* 0x000fc60000000000 */
[----:B0-----:R-:W4:Y:S04]  /*137b0*/  LDL.LU R0, [R1+0x25c] ;  /* 0x00025c0001007983 */ /* 0x001f280000300800 */
[----:B------:R-:W4:Y:S04]  /*137c0*/  LDL.LU R121, [R1+0x4e8] ;  /* 0x0004e80001797983 */ /* 0x000f280000300800 */
[----:B------:R0:W-:Y:S01]  /*137d0*/  STL [R1+0x218], R122 ;  /* 0x0002187a01007387 */ /* 0x0001e20000100800 */
[----:B------:R-:W-:Y:S01]  /*137e0*/  FADD R128, R127, R128 ;  /* 0x000000807f807221 */ /* 0x000fe20000000000 */
[----:B------:R-:W-:-:S02]  /*137f0*/  FADD R139, R129, R139 ;  /* 0x0000008b818b7221 */ /* 0x000fc40000000000 */
[----:B0-----:R-:W4:Y:S04]  /*13800*/  LDL.LU R122, [R1+0x4e4] ;  /* 0x0004e400017a7983 */ /* 0x001f280000300800 */
[----:B------:R-:W4:Y:S04]  /*13810*/  LDL.LU R123, [R1+0x4e0] ;  /* 0x0004e000017b7983 */ /* 0x000f280000300800 */
[----:B------:R0:W-:Y:S01]  /*13820*/  STL [R1+0x21c], R124 ;  /* 0x00021c7c01007387 */ /* 0x0001e20000100800 */
[----:B------:R-:W-:-:S03]  /*13830*/  FADD R140, R130, R140 ;  /* 0x0000008c828c7221 */ /* 0x000fc60000000000 */
        /* <DEDUP_REMOVED lines=34> */
[----:B------:R0:W-:Y:S04]  /*13a60*/  STL [R1+0x240], R145 ;  /* 0x0002409101007387 */ /* 0x0001e80000100800 */
[----:B0-----:R-:W4:Y:S04]  /*13a70*/  LDL.LU R145, [R1+0x278] ;  /* 0x0002780001917983 */ /* 0x001f280000300800 */
[----:B------:R-:W4:Y:S04]  /*13a80*/  LDL.LU R136, [R1+0x4ac] ;  /* 0x0004ac0001887983 */ /* 0x000f280000300800 */
[----:B------:R0:W-:Y:S04]  /*13a90*/  STL [R1+0x244], R146 ;  /* 0x0002449201007387 */ /* 0x0001e80000100800 */
[----:B0-----:R-:W4:Y:S04]  /*13aa0*/  LDL.LU R146, [R1+0x27c] ;  /* 0x00027c0001927983 */ /* 0x001f280000300800 */
[----:B------:R-:W4:Y:S04]  /*13ab0*/  LDL.LU R137, [R1+0x4a8] ;  /* 0x0004a80001897983 */ /* 0x000f280000300800 */
[----:B------:R0:W-:Y:S04]  /*13ac0*/  STL [R1+0x248], R147 ;  /* 0x0002489301007387 */ /* 0x0001e80000100800 */
[----:B0-----:R-:W4:Y:S04]  /*13ad0*/  LDL.LU R147, [R1+0x280] ;  /* 0x0002800001937983 */ /* 0x001f280000300800 */
[----:B------:R-:W4:Y:S01]  /*13ae0*/  LDL.LU R138, [R1+0x4a4] ;  /* 0x0004a400018a7983 */ /* 0x000f220000300800 */
[----:B---3--:R-:W-:-:S03]  /*13af0*/  FADD R149, R24, R149 ;  /* 0x0000009518957221 */ /* 0x008fc60000000000 */
[----:B------:R0:W-:Y:S04]  /*13b00*/  STL [R1+0x24c], R148 ;  /* 0x00024c9401007387 */ /* 0x0001e80000100800 */
[----:B0-----:R-:W3:Y:S04]  /*13b10*/  LDL.LU R148, [R1+0x284] ;  /* 0x0002840001947983 */ /* 0x001ee80000300800 */
[----:B------:R0:W-:Y:S01]  /*13b20*/  STL [R1+0x250], R149 ;  /* 0x0002509501007387 */ /* 0x0001e20000100800 */
[----:B--2---:R-:W-:-:S03]  /*13b30*/  FADD R150, R25, R150 ;  /* 0x0000009619967221 */ /* 0x004fc60000000000 */
[----:B0-----:R-:W2:Y:S04]  /*13b40*/  LDL.LU R149, [R1+0x288] ;  /* 0x0002880001957983 */ /* 0x001ea80000300800 */
[----:B------:R0:W-:Y:S04]  /*13b50*/  STL [R1+0x254], R150 ;  /* 0x0002549601007387 */ /* 0x0001e80000100800 */
[----:B0-----:R-:W2:Y:S01]  /*13b60*/  LDL.LU R150, [R1+0x28c] ;  /* 0x00028c0001967983 */ /* 0x001ea20000300800 */
[----:B----4-:R-:W-:-:S05]  /*13b70*/  FADD R151, R26, R151 ;  /* 0x000000971a977221 */ /* 0x010fca0000000000 */
[----:B------:R0:W-:Y:S04]  /*13b80*/  STL [R1+0x258], R151 ;  /* 0x0002589701007387 */ /* 0x0001e80000100800 */
[----:B0-----:R-:W4:Y:S01]  /*13b90*/  LDL.LU R151, [R1+0x290] ;  /* 0x0002900001977983 */ /* 0x001f220000300800 */
[----:B------:R-:W-:-:S03]  /*13ba0*/  FADD R0, R27, R0 ;  /* 0x000000001b007221 */ /* 0x000fc60000000000 */
[----:B------:R-:W4:Y:S04]  /*13bb0*/  LDL.LU R27, [R1+0x2c8] ;  /* 0x0002c800011b7983 */ /* 0x000f280000300800 */
[----:B------:R-:W4:Y:S04]  /*13bc0*/  LDL.LU R26, [R1+0x2cc] ;  /* 0x0002cc00011a7983 */ /* 0x000f280000300800 */
[----:B------:R-:W4:Y:S04]  /*13bd0*/  LDL.LU R25, [R1+0x2d0] ;  /* 0x0002d00001197983 */ /* 0x000f280000300800 */
[----:B------:R0:W-:Y:S04]  /*13be0*/  STL [R1+0x25c], R0 ;  /* 0x00025c0001007387 */ /* 0x0001e80000100800 */
[----:B------:R-:W4:Y:S04]  /*13bf0*/  LDL.LU R24, [R1+0x2d4] ;  /* 0x0002d40001187983 */ /* 0x000f280000300800 */
[----:B0-----:R-:W4:Y:S01]  /*13c00*/  LDL.LU R0, [R1+0x2d8] ;  /* 0x0002d80001007983 */ /* 0x001f220000300800 */
[----:B------:R-:W-:-:S05]  /*13c10*/  FADD R139, R28, R139 ;  /* 0x0000008b1c8b7221 */ /* 0x000fca0000000000 */
[----:B------:R0:W-:Y:S04]  /*13c20*/  STL [R1+0x260], R139 ;  /* 0x0002608b01007387 */ /* 0x0001e80000100800 */
[----:B0-----:R-:W4:Y:S01]  /*13c30*/  LDL.LU R139, [R1+0x4a0] ;  /* 0x0004a000018b7983 */ /* 0x001f220000300800 */
[----:B------:R-:W-:-:S03]  /*13c40*/  FADD R140, R29, R140 ;  /* 0x0000008c1d8c7221 */ /* 0x000fc60000000000 */
[----:B------:R-:W4:Y:S04]  /*13c50*/  LDL.LU R28, [R1+0x2c4] ;  /* 0x0002c400011c7983 */ /* 0x000f280000300800 */
        /* <DEDUP_REMOVED lines=30> */
[----:B---3--:R-:W-:-:S03]  /*13e40*/  FADD R148, R37, R148 ;  /* 0x0000009425947221 */ /* 0x008fc60000000000 */
[----:B------:R-:W3:Y:S04]  /*13e50*/  LDL.LU R36, [R1+0x2a4] ;  /* 0x0002a40001247983 */ /* 0x000ee80000300800 */
[----:B------:R0:W-:Y:S01]  /*13e60*/  STL [R1+0x284], R148 ;  /* 0x0002849401007387 */ /* 0x0001e20000100800 */
[----:B--2---:R-:W-:-:S03]  /*13e70*/  FADD R149, R38, R149 ;  /* 0x0000009526957221 */ /* 0x004fc60000000000 */
[----:B0-----:R-:W2:Y:S04]  /*13e80*/  LDL.LU R148, [R1+0x47c] ;  /* 0x00047c0001947983 */ /* 0x001ea80000300800 */
[----:B------:R-:W2:Y:S04]  /*13e90*/  LDL.LU R37, [R1+0x2a0] ;  /* 0x0002a00001257983 */ /* 0x000ea80000300800 */
[----:B------:R0:W-:Y:S01]  /*13ea0*/  STL [R1+0x288], R149 ;  /* 0x0002889501007387 */ /* 0x0001e20000100800 */
[----:B------:R-:W-:-:S03]  /*13eb0*/  FADD R150, R39, R150 ;  /* 0x0000009627967221 */ /* 0x000fc60000000000 */
[----:B0-----:R-:W2:Y:S04]  /*13ec0*/  LDL.LU R149, [R1+0x478] ;  /* 0x0004780001957983 */ /* 0x001ea80000300800 */
[----:B------:R-:W2:Y:S04]  /*13ed0*/  LDL.LU R38, [R1+0x29c] ;  /* 0x00029c0001267983 */ /* 0x000ea80000300800 */
[----:B------:R0:W-:Y:S01]  /*13ee0*/  STL [R1+0x28c], R150 ;  /* 0x00028c9601007387 */ /* 0x0001e20000100800 */
[----:B----4-:R-:W-:-:S03]  /*13ef0*/  FADD R151, R40, R151 ;  /* 0x0000009728977221 */ /* 0x010fc60000000000 */
[----:B0-----:R-:W4:Y:S04]  /*13f00*/  LDL.LU R150, [R1+0x474] ;  /* 0x0004740001967983 */ /* 0x001f280000300800 */
[----:B------:R-:W4:Y:S04]  /*13f10*/  LDL.LU R39, [R1+0x298] ;  /* 0x0002980001277983 */ /* 0x000f280000300800 */
[----:B------:R0:W-:Y:S04]  /*13f20*/  STL [R1+0x290], R151 ;  /* 0x0002909701007387 */ /* 0x0001e80000100800 */
[----:B0-----:R-:W4:Y:S04]  /*13f30*/  LDL.LU R151, [R1+0x470] ;  /* 0x0004700001977983 */ /* 0x001f280000300800 */
[----:B------:R-:W4:Y:S01]  /*13f40*/  LDL.LU R40, [R1+0x294] ;  /* 0x0002940001287983 */ /* 0x000f220000300800 */
        /* <DEDUP_REMOVED lines=13> */
[----:B---3--:R-:W-:Y:S01]  /*14020*/  FADD R36, R45, R36 ;  /* 0x000000242d247221 */ /* 0x008fe20000000000 */
[----:B--2---:R-:W-:Y:S01]  /*14030*/  FADD R37, R44, R37 ;  /* 0x000000252c257221 */ /* 0x004fe20000000000 */
[----:B------:R-:W-:Y:S01]  /*14040*/  FADD R38, R43, R38 ;  /* 0x000000262b267221 */ /* 0x000fe20000000000 */
[----:B----4-:R-:W-:Y:S01]  /*14050*/  FADD R39, R42, R39 ;  /* 0x000000272a277221 */ /* 0x010fe20000000000 */
[----:B------:R-:W-:-:S05]  /*14060*/  FADD R40, R41, R40 ;  /* 0x0000002829287221 */ /* 0x000fca0000000000 */
[----:B------:R0:W-:Y:S04]  /*14070*/  STL [R1+0x294], R40 ;  /* 0x0002942801007387 */ /* 0x0001e80000100800 */
        /* <DEDUP_REMOVED lines=14> */
[----:B------:R-:W4:Y:S04]  /*14160*/  LDL.LU R53, [R1+0x2dc] ;  /* 0x0002dc0001357983 */ /* 0x000f280000300800 */
[----:B------:R1:W-:Y:S04]  /*14170*/  STL [R1+0x2d0], R25 ;  /* 0x0002d01901007387 */ /* 0x0003e80000100800 */
[----:B------:R-:W4:Y:S04]  /*14180*/  LDL.LU R52, [R1+0x2e0] ;  /* 0x0002e00001347983 */ /* 0x000f280000300800 */
[----:B------:R1:W-:Y:S04]  /*14190*/  STL [R1+0x2d4], R24 ;  /* 0x0002d41801007387 */ /* 0x0003e80000100800 */
        /* <DEDUP_REMOVED lines=13> */
[----:B--2---:R-:W2:Y:S04]  /*14270*/  LDL.LU R39, [R1+0x314] ;  /* 0x0003140001277983 */ /* 0x004ea80000300800 */
[----:B---3--:R-:W3:Y:S04]  /*14280*/  LDL.LU R38, [R1+0x318] ;  /* 0x0003180001267983 */ /* 0x008ee80000300800 */
[----:B----4-:R-:W4:Y:S04]  /*14290*/  LDL.LU R37, [R1+0x31c] ;  /* 0x00031c0001257983 */ /* 0x010f280000300800 */
[----:B-1----:R-:W4:Y:S04]  /*142a0*/  LDL.LU R36, [R1+0x320] ;  /* 0x0003200001247983 */ /* 0x002f280000300800 */
        /* <DEDUP_REMOVED lines=12> */
[----:B------:R-:W4:Y:S01]  /*14370*/  LDL.LU R0, [R1+0x354] ;  /* 0x0003540001007983 */ /* 0x000f220000300800 */
[----:B------:R-:W-:Y:S01]  /*14380*/  FADD R53, R59, R53 ;  /* 0x000000353b357221 */ /* 0x000fe20000000000 */
        /* <DEDUP_REMOVED lines=74> */
[----:B--2---:R-:W2:Y:S04]  /*14830*/  LDL.LU R40, [R1+0x38c] ;  /* 0x00038c0001287983 */ /* 0x004ea80000300800 */
        /* <DEDUP_REMOVED lines=167> */
[----:B------:R-:W-:Y:S01]  /*152b0*/  FADD R24, R150, R24 ;  /* 0x0000001896187221 */ /* 0x000fe20000000000 */
[----:B------:R-:W-:-:S05]  /*152c0*/  FADD R0, R0, R151 ;  /* 0x0000009700007221 */ /* 0x000fca0000000000 */
[----:B------:R0:W-:Y:S04]  /*152d0*/  STL [R1+0x44c], R0 ;  /* 0x00044c0001007387 */ /* 0x0001e80000100800 */
[----:B------:R0:W-:Y:S04]  /*152e0*/  STL [R1+0x444], R25 ;  /* 0x0004441901007387 */ /* 0x0001e80000100800 */
[----:B------:R0:W-:Y:S02]  /*152f0*/  STL [R1+0x448], R24 ;  /* 0x0004481801007387 */ /* 0x0001e40000100800 */
.L_x_32:
[----:B0-----:R-:W0:Y:S02]  /*15300*/  LDC R0, c[0x0][0x28c] ;  /* 0x0000a300ff007b82 */ /* 0x001e240000000800 */
[----:B0-----:R-:W-:-:S13]  /*15310*/  ISETP.GE.AND P0, PT, R0, 0x1, PT ;  /* 0x000000010000780c */ /* 0x001fda0003f06270 */
[----:B------:R-:W-:Y:S05]  /*15320*/  @!P0 BRA `(.L_x_33) ;  /* 0x0000000000648947 */ /* 0x000fea0003800000 */
[----:B------:R-:W-:-:S06]  /*15330*/  UISETP.NE.AND UP0, UPT, UR22, 0x3, UPT ;  /* 0x000000031600788c */ /* 0x000fcc000bf05270 */
[----:B------:R-:W-:-:S13]  /*15340*/  PLOP3.LUT P0, PT, PT, PT, UP0, 0x80, 0x0 ;  /* 0x000000000000781c */ /* 0x000fda0003f0f008 */
[----:B------:R-:W-:Y:S05]  /*15350*/  @!P0 BRA `(.L_x_34) ;  /* 0x0000000000048947 */ /* 0x000fea0003800000 */
[----:B------:R-:W-:Y:S01]  /*15360*/  BPT.TRAP 0x1 ;  /* 0x000000040000795c */ /* 0x000fe20000300000 */
.L_x_34:
[----:B------:R-:W2:Y:S01]  /*15370*/  LDL R0, [R1+0x450] ;  /* 0x0004500001007983 */ /* 0x000ea20000100800 */
[----:B------:R-:W-:Y:S01]  /*15380*/  BSSY B0, `(.L_x_35) ;  /* 0x000000f000007945 */ /* 0x000fe20003800000 */
[----:B--2---:R-:W-:-:S13]  /*15390*/  ISETP.NE.AND P0, PT, R0, RZ, PT ;  /* 0x000000ff0000720c */ /* 0x004fda0003f05270 */
[----:B------:R-:W-:Y:S05]  /*153a0*/  @!P0 BRA `(.L_x_36) ;  /* 0x0000000000308947 */ /* 0x000fea0003800000 */
[----:B------:R-:W2:Y:S01]  /*153b0*/  LDL R24, [R1+0x454] ;  /* 0x0004540001187983 */ /* 0x000ea20000100800 */
[----:B------:R-:W-:-:S04]  /*153c0*/  UISETP.LT.AND UP0, UPT, UR10, 0x1, UPT ;  /* 0x000000010a00788c */ /* 0x000fc8000bf01270 */
[----:B------:R-:W-:-:S04]  /*153d0*/  USEL UR8, UR10, 0x1, UP0 ;  /* 0x000000010a087887 */ /* 0x000fc80008000000 */
[----:B------:R-:W-:-:S04]  /*153e0*/  UIADD3 UR8, UR5, UR10, -UR8 ;  /* 0x0000000a05087290 */ /* 0x000fc8000fffe808 */
[----:B------:R-:W-:-:S04]  /*153f0*/  UIMAD.WIDE.U32 UR6, UR8, -0x55555555, URZ ;  /* 0xaaaaaaab080678a5 */ /* 0x000fc8000f8e003f */
[----:B------:R-:W-:-:S04]  /*15400*/  USHF.R.U32.HI UR6, URZ, 0x1, UR7 ;  /* 0x000000013f067899 */ /* 0x000fc80008011607 */
[----:B------:R-:W-:-:S04]  /*15410*/  UIMAD UR8, UR6, -0x3, UR8 ;  /* 0xfffffffd060878a4 */ /* 0x000fc8000f8e0208 */
[----:B------:R-:W-:-:S04]  /*15420*/  ULEA UR8, UR8, UR12, 0x3 ;  /* 0x0000000c08087291 */ /* 0x000fc8000f8e183f */
[----:B------:R-:W-:-:S06]  /*15430*/  UIADD3 UR8, UR8, 0x18, URZ ;  /* 0x0000001808087890 */ /* 0x000fcc000fffe03f */
[----:B------:R-:W-:-:S05]  /*15440*/  IMAD.U32 R0, RZ, RZ, UR8 ;  /* 0x00000008ff007e24 */ /* 0x000fca000f8e00ff */
[----:B--2---:R-:W-:-:S04]  /*15450*/  PRMT R0, R24, 0x654, R0 ;  /* 0x0000065418007816 */ /* 0x004fc80000000000 */
[----:B------:R0:W-:Y:S03]  /*15460*/  SYNCS.ARRIVE.TRANS64.RED.A1T0 RZ, [R0+URZ], RZ ;  /* 0x000000ff00ff79a7 */ /* 0x0001e6000810043f */
.L_x_36:
[----:B------:R-:W-:Y:S05]  /*15470*/  BSYNC B0 ;  /* 0x0000000000007941 */ /* 0x000fea0003800000 */
.L_x_35:
[----:B------:R-:W-:-:S06]  /*15480*/  UISETP.GT.U32.AND UP0, UPT, UR13, 0x1, UPT ;  /* 0x000000010d00788c */ /* 0x000fcc000bf04070 */
[----:B------:R-:W-:-:S13]  /*15490*/  PLOP3.LUT P0, PT, PT, PT, UP0, 0x80, 0x0 ;  /* 0x000000000000781c */ /* 0x000fda0003f0f008 */
[----:B------:R-:W-:Y:S05]  /*154a0*/  @P0 BRA `(.L_x_33) ;  /* 0x0000000000040947 */ /* 0x000fea0003800000 */
[----:B------:R-:W-:Y:S01]  /*154b0*/  BPT.TRAP 0x1 ;  /* 0x000000040000795c */ /* 0x000fe20000300000 */
.L_x_33:
[----:B------:R-:W2:Y:S01]  /*154c0*/  LDL.LU R28, [R1+0x464] ;  /* 0x00046400011c7983 */ /* 0x000ea20000300800 */
[----:B------:R-:W3:Y:S01]  /*154d0*/  LDC R25, c[0x0][0x288] ;  /* 0x0000a200ff197b82 */ /* 0x000ee20000000800 */
[----:B------:R-:W4:Y:S01]  /*154e0*/  S2R R27, SR_TID.X ;  /* 0x00000000001b7919 */ /* 0x000f220000002100 */
[----:B------:R-:W-:Y:S01]  /*154f0*/  UIADD3 UR8, UR10, UR5, URZ ;  /* 0x000000050a087290 */ /* 0x000fe2000fffe03f */
[----:B------:R-:W-:Y:S01]  /*15500*/  ULDC UR6, c[0x0][0x284] ;  /* 0x0000a10000067ab9 */ /* 0x000fe20000000800 */
[----:B------:R-:W0:Y:S01]  /*15510*/  LDL.LU R26, [R1+0x460] ;  /* 0x00046000011a7983 */ /* 0x000e220000300800 */
[----:B------:R-:W-:Y:S01]  /*15520*/  USHF.R.S32.HI UR11, URZ, 0x1f, UR9 ;  /* 0x0000001f3f0b7899 */ /* 0x000fe20008011409 */
[----:B------:R-:W-:Y:S01]  /*15530*/  IMAD.MOV.U32 R41, RZ, RZ, -0x1 ;  /* 0xffffffffff297424 */ /* 0x000fe200078e00ff */
[----:B------:R-:W-:Y:S01]  /*15540*/  UISETP.GT.U32.AND UP0, UPT, UR8, 0x2, UPT ;  /* 0x000000020800788c */ /* 0x000fe2000bf04070 */
[----:B------:R-:W-:Y:S01]  /*15550*/  ULDC.64 UR16, c[0x0][0x5d0] ;  /* 0x0001740000107ab9 */ /* 0x000fe20000000a00 */
[----:B------:R-:W-:-:S02]  /*15560*/  UISETP.GE.U32.AND UP1, UPT, UR10, 0x3, UPT ;  /* 0x000000030a00788c */ /* 0x000fc4000bf26070 */
[----:B------:R-:W-:Y:S02]  /*15570*/  UIMAD UR5, UR11, UR16, URZ ;  /* 0x000000100b0572a4 */ /* 0x000fe4000f8e023f */
[----:B------:R-:W-:Y:S01]  /*15580*/  UISETP.LT.U32.AND UP0, UPT, UR10, 0x3, UP0 ;  /* 0x000000030a00788c */ /* 0x000fe20008701070 */
[C---:B----4-:R-:W-:Y:S01]  /*15590*/  LOP3.LUT R24, R27.reuse, 0x3, RZ, 0xc0, !PT ;  /* 0x000000031b187812 */ /* 0x050fe200078ec0ff */
[----:B------:R-:W-:Y:S01]  /*155a0*/  IMAD.SHL.U32 R32, R27, 0x2, RZ ;  /* 0x000000021b207824 */ /* 0x000fe200078e00ff */
[----:B------:R-:W-:-:S03]  /*155b0*/  SHF.R.U32.HI R34, RZ, 0x7, R27 ;  /* 0x00000007ff227819 */ /* 0x000fc6000001161b */
[----:B---3--:R-:W-:Y:S01]  /*155c0*/  IMAD R24, R24, -0x2, R25 ;  /* 0xfffffffe18187824 */ /* 0x008fe200078e0219 */
[----:B------:R-:W-:Y:S02]  /*155d0*/  LOP3.LUT R34, R34, 0x1, RZ, 0xc0, !PT ;  /* 0x0000000122227812 */ /* 0x000fe400078ec0ff */
[----:B------:R-:W-:-:S03]  /*155e0*/  LOP3.LUT R32, R32, 0x6, RZ, 0xc0, !PT ;  /* 0x0000000620207812 */ /* 0x000fc600078ec0ff */
[----:B------:R-:W-:Y:S02]  /*155f0*/  IMAD.SHL.U32 R35, R34, 0x40, RZ ;  /* 0x0000004022237824 */ /* 0x000fe400078e00ff */
[----:B--2---:R-:W-:-:S04]  /*15600*/  IMAD.WIDE R36, R28, 0x100, RZ ;  /* 0x000001001c247825 */ /* 0x004fc800078e02ff */
[----:B0-----:R-:W-:Y:S01]  /*15610*/  IMAD.SHL.U32 R0, R26, 0x100, RZ ;  /* 0x000001001a007824 */ /* 0x001fe200078e00ff */
[----:B------:R-:W-:Y:S01]  /*15620*/  PRMT R32, R32, 0x6540, R26 ;  /* 0x0000654020207816 */ /* 0x000fe2000000001a */
[----:B------:R-:W-:-:S03]  /*15630*/  IMAD.U32 R26, RZ, RZ, UR16 ;  /* 0x00000010ff1a7e24 */ /* 0x000fc6000f8e00ff */
[----:B------:R-:W-:Y:S01]  /*15640*/  ISETP.GE.AND P0, PT, R0, R25, PT ;  /* 0x000000190000720c */ /* 0x000fe20003f06270 */
[----:B------:R-:W-:Y:S01]  /*15650*/  IMAD.IADD R0, R24, 0x1, -R0 ;  /* 0x0000000118007824 */ /* 0x000fe200078e0a00 */
[----:B------:R-:W-:Y:S02]  /*15660*/  SHF.R.U32.HI R24, RZ, 0x2, R27 ;  /* 0x00000002ff187819 */ /* 0x000fe4000001161b */
[----:B------:R-:W-:Y:S02]  /*15670*/  LOP3.LUT R25, R27, 0x60, RZ, 0xc0, !PT ;  /* 0x000000601b197812 */ /* 0x000fe400078ec0ff */
[----:B------:R-:W-:Y:S02]  /*15680*/  LOP3.LUT R24, R24, 0x7, RZ, 0xc0, !PT ;  /* 0x0000000718187812 */ /* 0x000fe400078ec0ff */
[----:B------:R-:W-:Y:S02]  /*15690*/  SHF.R.U32.HI R25, RZ, 0x1, R25 ;  /* 0x00000001ff197819 */ /* 0x000fe40000011619 */
[----:B------:R-:W-:-:S02]  /*156a0*/  LOP3.LUT R35, R35, 0x40, R24, 0xe2, !PT ;  /* 0x0000004023237812 */ /* 0x000fc400078ee218 */
[----:B------:R-:W-:Y:S02]  /*156b0*/  IADD3 R24, RZ, -R25, -R24 ;  /* 0x80000019ff187210 */ /* 0x000fe40007ffe818 */
[----:B------:R-:W-:Y:S02]  /*156c0*/  SHF.R.S32.HI R33, RZ, 0x1f, R32 ;  /* 0x0000001fff217819 */ /* 0x000fe40000011420 */
[----:B------:R-:W-:Y:S01]  /*156d0*/  LOP3.LUT R35, R36, R35, R25, 0xfe, !PT ;  /* 0x0000002324237212 */ /* 0x000fe200078efe19 */
[----:B------:R-:W-:Y:S02]  /*156e0*/  IMAD R34, R34, -0x40, R24 ;  /* 0xffffffc022227824 */ /* 0x000fe400078e0218 */
[----:B------:R-:W-:Y:S02]  /*156f0*/  IMAD.SHL.U32 R24, R28, 0x100, RZ ;  /* 0x000001001c187824 */ /* 0x000fe400078e00ff */
[----:B------:R-:W-:-:S03]  /*15700*/  IMAD.WIDE.U32 R26, R26, UR9, R32 ;  /* 0x000000091a1a7c25 */ /* 0x000fc6000f8e0020 */
[C---:B------:R-:W-:Y:S02]  /*15710*/  IADD3 R34, -R24.reuse, UR6, R34 ;  /* 0x0000000618227c10 */ /* 0x040fe4000fffe122 */
[----:B------:R-:W-:Y:S01]  /*15720*/  ISETP.GE.OR P0, PT, R24, UR6, P0 ;  /* 0x0000000618007c0c */ /* 0x000fe20008706670 */
[----:B------:R-:W-:-:S04]  /*15730*/  UIMAD.WIDE.U32 UR6, UR8, -0x55555555, URZ ;  /* 0xaaaaaaab080678a5 */ /* 0x000fc8000f8e003f */
[----:B------:R-:W-:Y:S02]  /*15740*/  USHF.R.U32.HI UR6, URZ, 0x1, UR7 ;  /* 0x000000013f067899 */ /* 0x000fe40008011607 */
[----:B------:R-:W-:Y:S02]  /*15750*/  UIMAD UR7, UR9, UR17, UR5 ;  /* 0x00000011090772a4 */ /* 0x000fe4000f8e0205 */
[----:B------:R-:W-:-:S04]  /*15760*/  USEL UR5, URZ, 0x1, !UP0 ;  /* 0x000000013f057887 */ /* 0x000fc8000c000000 */
[----:B------:R-:W-:Y:S01]  /*15770*/  ULOP3.LUT UR4, UR4, UR5, URZ, 0x3c, !UPT ;  /* 0x0000000504047292 */ /* 0x000fe2000f8e3c3f */
[----:B------:R-:W-:Y:S01]  /*15780*/  VIADD R27, R27, UR7 ;  /* 0x000000071b1b7c36 */ /* 0x000fe20008000000 */
[----:B------:R-:W-:Y:S02]  /*15790*/  UIMAD UR5, UR6, -0x3, UR8 ;  /* 0xfffffffd060578a4 */ /* 0x000fe4000f8e0208 */
[----:B------:R-:W-:Y:S01]  /*157a0*/  @UP1 ULOP3.LUT UR4, UR4, 0x1, UR6, 0x78, !UPT ;  /* 0x0000000104041892 */ /* 0x000fe2000f8e7806 */
[----:B------:R-:W-:Y:S11]  /*157b0*/  @P0 BRA `(.L_x_37) ;  /* 0x0000012400ac0947 */ /* 0x000ff60003800000 */
[----:B------:R-:W0:Y:S01]  /*157c0*/  LDC.64 R28, c[0x0][0x5c8] ;  /* 0x00017200ff1c7b82 */ /* 0x000e220000000a00 */
[----:B------:R-:W-:Y:S01]  /*157d0*/  ULDC.64 UR6, c[0x0][0x5c0] ;  /* 0x0001700000067ab9 */ /* 0x000fe20000000a00 */
[----:B------:R-:W-:Y:S01]  /*157e0*/  BSSY B0, `(.L_x_37) ;  /* 0x0001268000007945 */ /* 0x000fe20003800000 */
[-C--:B0-----:R-:W-:Y:S01]  /*157f0*/  IMAD R24, R37, R28.reuse, RZ ;  /* 0x0000001c25187224 */ /* 0x081fe200078e02ff */
[----:B------:R-:W-:Y:S01]  /*15800*/  SHF.L.U64.HI R38, R28, 0x3, R29 ;  /* 0x000000031c267819 */ /* 0x000fe2000001021d */
[----:B------:R-:W-:-:S04]  /*15810*/  IMAD.WIDE.U32 R26, R35, R28, R26 ;  /* 0x0000001c231a7225 */ /* 0x000fc800078e001a */
[----:B------:R-:W-:Y:S01]  /*15820*/  IMAD R24, R35, R29, R24 ;  /* 0x0000001d23187224 */ /* 0x000fe200078e0218 */
[C---:B------:R-:W-:Y:S01]  /*15830*/  LEA R30, P2, R28.reuse, R26, 0x7 ;  /* 0x0000001a1c1e7211 */ /* 0x040fe200078438ff */
[----:B------:R-:W-:Y:S02]  /*15840*/  IMAD.SHL.U32 R25, R28, 0x8, RZ ;  /* 0x000000081c197824 */ /* 0x000fe400078e00ff */
[----:B------:R-:W-:Y:S01]  /*15850*/  IMAD.IADD R27, R27, 0x1, R24 ;  /* 0x000000011b1b7824 */ /* 0x000fe200078e0218 */
[C---:B------:R-:W-:Y:S02]  /*15860*/  IADD3 R24, P5, R26.reuse, UR6, RZ ;  /* 0x000000061a187c10 */ /* 0x040fe4000ffbe0ff */
[----:B------:R-:W-:Y:S02]  /*15870*/  IADD3 R26, P0, P1, R26, UR6, R25 ;  /* 0x000000061a1a7c10 */ /* 0x000fe4000f91e019 */
[----:B------:R-:W-:Y:S02]  /*15880*/  LEA.HI.X R31, R28, R27, R29, 0x7, P2 ;  /* 0x0000001b1c1f7211 */ /* 0x000fe400010f3c1d */
[----:B------:R-:W-:-:S02]  /*15890*/  IADD3 R28, P2, P3, R30, UR6, R25 ;  /* 0x000000061e1c7c10 */ /* 0x000fc4000fb5e019 */
[----:B------:R-:W-:Y:S02]  /*158a0*/  IADD3.X R25, R27, UR7, RZ, P5, !PT ;  /* 0x000000071b197c10 */ /* 0x000fe4000affe4ff */
[----:B------:R-:W-:Y:S02]  /*158b0*/  FSETP.NEU.AND P5, PT, RZ, UR21, PT ;  /* 0x00000015ff007c0b */ /* 0x000fe4000bfad000 */
[----:B------:R-:W-:Y:S02]  /*158c0*/  IADD3 R30, P6, R30, UR6, RZ ;  /* 0x000000061e1e7c10 */ /* 0x000fe4000ffde0ff */
[--C-:B------:R-:W-:Y:S02]  /*158d0*/  IADD3.X R29, R31, UR7, R38.reuse, P2, P3 ;  /* 0x000000071f1d7c10 */ /* 0x100fe400097e6426 */
[----:B------:R-:W-:Y:S02]  /*158e0*/  IADD3.X R27, R27, UR7, R38, P0, P1 ;  /* 0x000000071b1b7c10 */ /* 0x000fe400087e2426 */
[----:B------:R-:W-:-:S05]  /*158f0*/  IADD3.X R31, R31, UR7, RZ, P6, !PT ;  /* 0x000000071f1f7c10 */ /* 0x000fca000b7fe4ff */
[----:B------:R-:W-:Y:S05]  /*15900*/  @!P5 BRA `(.L_x_38) ;  /* 0x000000d800f4d947 */ /* 0x000fea0003800000 */
[----:B------:R-:W-:Y:S01]  /*15910*/  ULDC.64 UR6, c[0x0][0x5b8] ;  /* 0x00016e0000067ab9 */ /* 0x000fe20000000a00 */
[----:B------:R-:W-:Y:S01]  /*15920*/  BSSY B1, `(.L_x_39) ;  /* 0x0000013000017945 */ /* 0x000fe20003800000 */
[----:B------:R-:W-:Y:S01]  /*15930*/  IMAD.U32 R38, RZ, RZ, UR6 ;  /* 0x00000006ff267e24 */ /* 0x000fe2000f8e00ff */
[----:B------:R-:W-:-:S03]  /*15940*/  UIMAD UR6, UR11, UR6, URZ ;  /* 0x000000060b0672a4 */ /* 0x000fc6000f8e023f */
[----:B------:R-:W-:Y:S01]  /*15950*/  IMAD.WIDE.U32 R32, R38, UR9, R32 ;  /* 0x0000000926207c25 */ /* 0x000fe2000f8e0020 */
[----:B------:R-:W-:-:S03]  /*15960*/  UIMAD UR6, UR9, UR7, UR6 ;  /* 0x00000007090672a4 */ /* 0x000fc6000f8e0206 */
[----:B------:R-:W-:Y:S01]  /*15970*/  IMAD.MOV.U32 R38, RZ, RZ, R32 ;  /* 0x000000ffff267224 */ /* 0x000fe200078e0020 */
[----:B------:R-:W-:Y:S02]  /*15980*/  ULDC.64 UR8, c[0x0][0x5a8] ;  /* 0x00016a0000087ab9 */ /* 0x000fe40000000a00 */
[----:B------:R-:W-:Y:S01]  /*15990*/  VIADD R39, R33, UR6 ;  /* 0x0000000621277c36 */ /* 0x000fe20008000000 */
[----:B------:R-:W-:Y:S02]  /*159a0*/  ULDC.64 UR6, c[0x0][0x5b0] ;  /* 0x00016c0000067ab9 */ /* 0x000fe40000000a00 */
[----:B------:R-:W-:Y:S02]  /*159b0*/  IMAD R40, R37, UR6, RZ ;  /* 0x0000000625287c24 */ /* 0x000fe4000f8e02ff */
[----:B------:R-:W-:-:S04]  /*159c0*/  IMAD.WIDE.U32 R32, R35, UR6, R38 ;  /* 0x0000000623207c25 */ /* 0x000fc8000f8e0026 */
[----:B------:R-:W-:Y:S01]  /*159d0*/  IMAD R40, R35, UR7, R40 ;  /* 0x0000000723287c24 */ /* 0x000fe2000f8e0228 */
[----:B------:R-:W-:-:S04]  /*159e0*/  IADD3 R32, P0, R32, UR8, RZ ;  /* 0x0000000820207c10 */ /* 0x000fc8000ff1e0ff */
[--C-:B------:R-:W-:Y:S02]  /*159f0*/  IADD3.X R33, R33, UR9, R40.reuse, P0, !PT ;  /* 0x0000000921217c10 */ /* 0x100fe400087fe428 */
[----:B------:R-:W-:Y:S02]  /*15a00*/  ISETP.GE.AND P0, PT, R34, 0x1, PT ;  /* 0x000000012200780c */ /* 0x000fe40003f06270 */
[----:B------:R-:W-:Y:S02]  /*15a10*/  PRMT R40, RZ, 0x7610, R40 ;  /* 0x00007610ff287816 */ /* 0x000fe40000000028 */
[----:B------:R-:W-:-:S13]  /*15a20*/  ISETP.LT.OR P1, PT, R0, 0x1, !P0 ;  /* 0x000000010000780c */ /* 0x000fda0004721670 */
[----:B------:R-:W-:Y:S05]  /*15a30*/  @P1 BRA `(.L_x_40) ;  /* 0x0000000000041947 */ /* 0x000fea0003800000 */
[----:B------:R0:W5:Y:S02]  /*15a40*/  LDG.E.U8 R40, desc[UR14][R32.64] ;  /* 0x0000000e20287981 */ /* 0x000164000c1e1100 */
.L_x_40:
[----:B------:R-:W-:Y:S05]  /*15a50*/  BSYNC B1 ;  /* 0x0000000000017941 */ /* 0x000fea0003800000 */
.L_x_39:
[----:B-----5:R-:W-:Y:S01]  /*15a60*/  LOP3.LUT R40, R40, 0xff, RZ, 0xc0, !PT ;  /* 0x000000ff28287812 */ /* 0x020fe200078ec0ff */
[----:B------:R-:W-:Y:S03]  /*15a70*/  BSSY B1, `(.L_x_41) ;  /* 0x000000b000017945 */ /* 0x000fe60003800000 */
[----:B------:R-:W-:-:S05]  /*15a80*/  F2FP.F16.E5M2.UNPACK_B R40, R40 ;  /* 0x00000028ff28723e */ /* 0x000fca00020004ff */
[----:B------:R-:W-:-:S05]  /*15a90*/  HADD2.F32 R40, -RZ, R40.H0_H0 ;  /* 0x20000028ff287230 */ /* 0x000fca0000004100 */
[----:B------:R-:W-:-:S04]  /*15aa0*/  FMUL R40, R40, UR21 ;  /* 0x0000001528287c20 */ /* 0x000fc80008400000 */
[----:B------:R-:W-:-:S05]  /*15ab0*/  FFMA R2, R2, UR20, R40 ;  /* 0x0000001402027c23 */ /* 0x000fca0008000028 */
[----:B------:R-:W-:-:S05]  /*15ac0*/  F2FP.SATFINITE.E5M2.F32.PACK_AB_MERGE_C R2, RZ, R2, RZ ;  /* 0x00000002ff02723e */ /* 0x000fca00048060ff */
[----:B------:R2:W-:Y:S01]  /*15ad0*/  @!P1 STG.E.U8 desc[UR14][R24.64], R2 ;  /* 0x0000000218009986 */ /* 0x0005e2000c10110e */
[----:B------:R-:W-:Y:S02]  /*15ae0*/  ISETP.LT.OR P1, PT, R0, 0x2, !P0 ;  /* 0x000000020000780c */ /* 0x000fe40004721670 */
[----:B--2---:R-:W-:-:S11]  /*15af0*/  PRMT R2, RZ, 0x7610, R2 ;  /* 0x00007610ff027816 */ /* 0x004fd60000000002 */
[----:B------:R-:W-:Y:S05]  /*15b00*/  @P1 BRA `(.L_x_42) ;  /* 0x0000000000041947 */ /* 0x000fea0003800000 */
[----:B------:R2:W5:Y:S02]  /*15b10*/  LDG.E.U8 R2, desc[UR14][R32.64+0x1] ;  /* 0x0000010e20027981 */ /* 0x000564000c1e1100 */
.L_x_42:
[----:B------:R-:W-:Y:S05]  /*15b20*/  BSYNC B1 ;  /* 0x0000000000017941 */ /* 0x000fea0003800000 */
.L_x_41:
        /* <DEDUP_REMOVED lines=8> */
[----:B------:R-:W-:-:S05]  /*15bb0*/  IADD3 R2, P1, R35, 0x8, RZ ;  /* 0x0000000823027810 */ /* 0x000fca0007f3e0ff */
[----:B---3--:R-:W-:-:S04]  /*15bc0*/  IMAD.X R3, RZ, RZ, R37, P1 ;  /* 0x000000ffff037224 */ /* 0x008fc800008e0625 */
[----:B------:R-:W-:-:S04]  /*15bd0*/  IMAD R3, R3, UR6, RZ ;  /* 0x0000000603037c24 */ /* 0x000fc8000f8e02ff */
[C---:B------:R-:W-:Y:S02]  /*15be0*/  IMAD R40, R2.reuse, UR7, R3 ;  /* 0x0000000702287c24 */ /* 0x040fe4000f8e0203 */
[----:B------:R-:W-:-:S03]  /*15bf0*/  IMAD.WIDE.U32 R2, R2, UR6, R38 ;  /* 0x0000000602027c25 */ /* 0x000fc6000f8e0026 */
[----:B------:R-:W-:-:S04]  /*15c00*/  IADD3 R2, P1, R2, UR8, RZ ;  /* 0x0000000802027c10 */ /* 0x000fc8000ff3e0ff */
[--C-:B------:R-:W-:Y:S02]  /*15c10*/  IADD3.X R3, R3, UR9, R40.reuse, P1, !PT ;  /* 0x0000000903037c10 */ /* 0x100fe40008ffe428 */
[----:B------:R-:W-:Y:S02]  /*15c20*/  ISETP.GE.AND P1, PT, R34, 0x9, PT ;  /* 0x000000092200780c */ /* 0x000fe40003f26270 */
[----:B------:R-:W-:Y:S02]  /*15c30*/  PRMT R40, RZ, 0x7610, R40 ;  /* 0x00007610ff287816 */ /* 0x000fe40000000028 */
[----:B------:R-:W-:-:S13]  /*15c40*/  ISETP.LT.OR P2, PT, R0, 0x1, !P1 ;  /* 0x000000010000780c */ /* 0x000fda0004f41670 */
[----:B------:R-:W-:Y:S05]  /*15c50*/  @P2 BRA `(.L_x_44) ;  /* 0x0000000000042947 */ /* 0x000fea0003800000 */
[----:B------:R3:W5:Y:S02]  /*15c60*/  LDG.E.U8 R40, desc[UR14][R2.64] ;  /* 0x0000000e02287981 */ /* 0x000764000c1e1100 */
.L_x_44:
[----:B------:R-:W-:Y:S05]  /*15c70*/  BSYNC B1 ;  /* 0x0000000000017941 */ /* 0x000fea0003800000 */
.L_x_43:
        /* <DEDUP_REMOVED lines=9> */
[----:B----4-:R-:W-:-:S11]  /*15d10*/  PRMT R4, RZ, 0x7610, R4 ;  /* 0x00007610ff047816 */ /* 0x010fd60000000004 */
[----:B------:R-:W-:Y:S05]  /*15d20*/  @P2 BRA `(.L_x_46) ;  /* 0x0000000000042947 */ /* 0x000fea0003800000 */
[----:B------:R4:W5:Y:S02]  /*15d30*/  LDG.E.U8 R4, desc[UR14][R2.64+0x1] ;  /* 0x0000010e02047981 */ /* 0x000964000c1e1100 */
.L_x_46:
[----:B------:R-:W-:Y:S05]  /*15d40*/  BSYNC B1 ;  /* 0x0000000000017941 */ /* 0x000fea0003800000 */
.L_x_45:
[----:B-----5:R-:W-:Y:S01]  /*15d50*/  LOP3.LUT R4, R4, 0xff, RZ, 0xc0, !PT ;  /* 0x000000ff04047812 */ /* 0x020fe200078ec0ff */
[----:B------:R-:W-:Y:S01]  /*15d60*/  BSSY B1, `(.L_x_47) ;  /* 0x000000b000017945 */ /* 0x000fe20003800000 */
[----:B------:R-:W-:Y:S02]  /*15d70*/  ISETP.LT.OR P3, PT, R0, 0x9, !P0 ;  /* 0x000000090000780c */ /* 0x000fe40004761670 */
[----:B------:R-:W-:-:S05]  /*15d80*/  F2FP.F16.E5M2.UNPACK_B R4, R4 ;  /* 0x00000004ff04723e */ /* 0x000fca00020004ff */
[----:B------:R-:W-:-:S05]  /*15d90*/  HADD2.F32 R4, -RZ, R4.H0_H0 ;  /* 0x20000004ff047230 */ /* 0x000fca0000004100 */
[----:B------:R-:W-:-:S04]  /*15da0*/  FMUL R4, R4, UR21 ;  /* 0x0000001504047c20 */ /* 0x000fc80008400000 */
[--C-:B------:R-:W-:Y:S01]  /*15db0*/  FFMA R5, R5, UR20, R4.reuse ;  /* 0x0000001405057c23 */ /* 0x100fe20008000004 */
[----:B------:R-:W-:-:S04]  /*15dc0*/  PRMT R4, RZ, 0x7610, R4 ;  /* 0x00007610ff047816 */ /* 0x000fc80000000004 */
[----:B------:R-:W-:-:S05]  /*15dd0*/  F2FP.SATFINITE.E5M2.F32.PACK_AB_MERGE_C R5, RZ, R5, RZ ;  /* 0x00000005ff05723e */ /* 0x000fca00048060ff */
[----:B------:R0:W-:Y:S01]  /*15de0*/  @!P2 STG.E.U8 desc[UR14][R26.64+0x1], R5 ;  /* 0x000001051a00a986 */ /* 0x0001e2000c10110e */
[----:B------:R-:W-:Y:S05]  /*15df0*/  @P3 BRA `(.L_x_48) ;  /* 0x0000000000043947 */ /* 0x000fea0003800000 */
[----:B------:R0:W5:Y:S02]  /*15e00*/  LDG.E.U8 R4, desc[UR14][R32.64+0x8] ;  /* 0x0000080e20047981 */ /* 0x000164000c1e1100 */
.L_x_48:
[----:B------:R-:W-:Y:S05]  /*15e10*/  BSYNC B1 ;  /* 0x0000000000017941 */ /* 0x000fea0003800000 */
.L_x_47:
        /* <DEDUP_REMOVED lines=12> */
.L_x_50:
[----:B------:R-:W-:Y:S05]  /*15ee0*/  BSYNC B1 ;  /* 0x0000000000017941 */ /* 0x000fea0003800000 */
.L_x_49:
        /* <DEDUP_REMOVED lines=12> */
.L_x_52:
[----:B------:R-:W-:Y:S05]  /*15fb0*/  BSYNC B1 ;  /* 0x0000000000017941 */ /* 0x000fea0003800000 */
.L_x_51:
        /* <DEDUP_REMOVED lines=12> */
.L_x_54:
[----:B------:R-:W-:Y:S05]  /*16080*/  BSYNC B1 ;  /* 0x0000000000017941 */ /* 0x000fea0003800000 */
.L_x_53:
        /* <DEDUP_REMOVED lines=12> */
.L_x_56:
[----:B------:R-:W-:Y:S05]  /*16150*/  BSYNC B1 ;  /* 0x0000000000017941 */ /* 0x000fea0003800000 */
.L_x_55:
        /* <DEDUP_REMOVED lines=12> */
.L_x_58:
[----:B------:R-:W-:Y:S05]  /*16220*/  BSYNC B1 ;  /* 0x0000000000017941 */ /* 0x000fea0003800000 */
.L_x_57:
        /* <DEDUP_REMOVED lines=12> */
.L_x_60:
[----:B------:R-:W-:Y:S05]  /*162f0*/  BSYNC B1 ;  /* 0x0000000000017941 */ /* 0x000fea0003800000 */
.L_x_59:
        /* <DEDUP_REMOVED lines=12> */
.L_x_62:
[----:B------:R-:W-:Y:S05]  /*163c0*/  BSYNC B1 ;  /* 0x0000000000017941 */ /* 0x000fea0003800000 */
.L_x_61:
        /* <DEDUP_REMOVED lines=12> */
.L_x_64:
[----:B------:R-:W-:Y:S05]  /*16490*/  BSYNC B1 ;  /* 0x0000000000017941 */ /* 0x000fea0003800000 */
.L_x_63:
        /* <DEDUP_REMOVED lines=12> */
.L_x_66:
[----:B------:R-:W-:Y:S05]  /*16560*/  BSYNC B1 ;  /* 0x0000000000017941 */ /* 0x000fea0003800000 */
.L_x_65:
        /* <DEDUP_REMOVED lines=12> */
.L_x_68:
[----:B------:R-:W-:Y:S05]  /*16630*/  BSYNC B1 ;  /* 0x0000000000017941 */ /* 0x000fea0003800000 */
.L_x_67:
        /* <DEDUP_REMOVED lines=12> */
.L_x_70:
[----:B------:R-:W-:Y:S05]  /*16700*/  BSYNC B1 ;  /* 0x0000000000017941 */ /* 0x000fea0003800000 */
.L_x_69:
        /* <DEDUP_REMOVED lines=12> */
.L_x_72:
[----:B------:R-:W-:Y:S05]  /*167d0*/  BSYNC B1 ;  /* 0x0000000000017941 */ /* 0x000fea0003800000 */
.L_x_71:
        /* <DEDUP_REMOVED lines=12> */
.L_x_74:
[----:B------:R-:W-:Y:S05]  /*168a0*/  BSYNC B1 ;  /* 0x0000000000017941 */ /* 0x000fea0003800000 */
.L_x_73:
        /* <DEDUP_REMOVED lines=12> */
.L_x_76:
[----:B------:R-:W-:Y:S05]  /*16970*/  BSYNC B1 ;  /* 0x0000000000017941 */ /* 0x000fea0003800000 */
.L_x_75:
        /* <DEDUP_REMOVED lines=12> */
.L_x_78:
[----:B------:R-:W-:Y:S05]  /*16a40*/  BSYNC B1 ;  /* 0x0000000000017941 */ /* 0x000fea0003800000 */
.L_x_77:
        /* <DEDUP_REMOVED lines=12> */
.L_x_80:
[----:B------:R-:W-:Y:S05]  /*16b10*/  BSYNC B1 ;  /* 0x0000000000017941 */ /* 0x000fea0003800000 */
.L_x_79:
        /* <DEDUP_REMOVED lines=12> */
.L_x_82:
[----:B------:R-:W-:Y:S05]  /*16be0*/  BSYNC B1 ;  /* 0x0000000000017941 */ /* 0x000fea0003800000 */
.L_x_81:
        /* <DEDUP_REMOVED lines=12> */
.L_x_84:
[----:B------:R-:W-:Y:S05]  /*16cb0*/  BSYNC B1 ;  /* 0x0000000000017941 */ /* 0x000fea0003800000 */
.L_x_83:
        /* <DEDUP_REMOVED lines=12> */
.L_x_86:
[----:B------:R-:W-:Y:S05]  /*16d80*/  BSYNC B1 ;  /* 0x0000000000017941 */ /* 0x000fea0003800000 */
.L_x_85:
        /* <DEDUP_REMOVED lines=12> */
.L_x_88:
[----:B------:R-:W-:Y:S05]  /*16e50*/  BSYNC B1 ;  /* 0x0000000000017941 */ /* 0x000fea0003800000 */
.L_x_87:
        /* <DEDUP_REMOVED lines=12> */
.L_x_90:
[----:B------:R-:W-:Y:S05]  /*16f20*/  BSYNC B1 ;  /* 0x0000000000017941 */ /* 0x000fea0003800000 */
.L_x_89:
        /* <DEDUP_REMOVED lines=12> */
.L_x_92:
[----:B------:R-:W-:Y:S05]  /*16ff0*/  BSYNC B1 ;  /* 0x0000000000017941 */ /* 0x000fea0003800000 */
.L_x_91:
        /* <DEDUP_REMOVED lines=12> */
.L_x_94:
[----:B------:R-:W-:Y:S05]  /*170c0*/  BSYNC B1 ;  /* 0x0000000000017941 */ /* 0x000fea0003800000 */
.L_x_93:
        /* <DEDUP_REMOVED lines=12> */
.L_x_96:
[----:B------:R-:W-:Y:S05]  /*17190*/  BSYNC B1 ;  /* 0x0000000000017941 */ /* 0x000fea0003800000 */
.L_x_95:
        /* <DEDUP_REMOVED lines=12> */
.L_x_98:
[----:B------:R-:W-:Y:S05]  /*17260*/  BSYNC B1 ;  /* 0x0000000000017941 */ /* 0x000fea0003800000 */
.L_x_97:
        /* <DEDUP_REMOVED lines=12> */
.L_x_100:
[----:B------:R-:W-:Y:S05]  /*17330*/  BSYNC B1 ;  /* 0x0000000000017941 */ /* 0x000fea0003800000 */
.L_x_99:
        /* <DEDUP_REMOVED lines=12> */
.L_x_102:
[----:B------:R-:W-:Y:S05]  /*17400*/  BSYNC B1 ;  /* 0x0000000000017941 */ /* 0x000fea0003800000 */
.L_x_101:
        /* <DEDUP_REMOVED lines=12> */
.L_x_104:
[----:B------:R-:W-:Y:S05]  /*174d0*/  BSYNC B1 ;  /* 0x0000000000017941 */ /* 0x000fea0003800000 */
.L_x_103:
        /* <DEDUP_REMOVED lines=12> */
.L_x_106:
[----:B------:R-:W-:Y:S05]  /*175a0*/  BSYNC B1 ;  /* 0x0000000000017941 */ /* 0x000fea0003800000 */
.L_x_105:
        /* <DEDUP_REMOVED lines=12> */
.L_x_108:
[----:B------:R-:W-:Y:S05]  /*17670*/  BSYNC B1 ;  /* 0x0000000000017941 */ /* 0x000fea0003800000 */
.L_x_107:
        /* <DEDUP_REMOVED lines=12> */
.L_x_110:
[----:B------:R-:W-:Y:S05]  /*17740*/  BSYNC B1 ;  /* 0x0000000000017941 */ /* 0x000fea0003800000 */
.L_x_109:
        /* <DEDUP_REMOVED lines=12> */
.L_x_112:
[----:B------:R-:W-:Y:S05]  /*17810*/  BSYNC B1 ;  /* 0x0000000000017941 */ /* 0x000fea0003800000 */
.L_x_111:
        /* <DEDUP_REMOVED lines=12> */
.L_x_114:
[----:B------:R-:W-:Y:S05]  /*178e0*/  BSYNC B1 ;  /* 0x0000000000017941 */ /* 0x000fea0003800000 */
.L_x_113:
        /* <DEDUP_REMOVED lines=12> */
.L_x_116:
[----:B------:R-:W-:Y:S05]  /*179b0*/  BSYNC B1 ;  /* 0x0000000000017941 */ /* 0x000fea0003800000 */
.L_x_115:
        /* <DEDUP_REMOVED lines=12> */
.L_x_118:
[----:B------:R-:W-:Y:S05]  /*17a80*/  BSYNC B1 ;  /* 0x0000000000017941 */ /* 0x000fea0003800000 */
.L_x_117:
        /* <DEDUP_REMOVED lines=12> */
.L_x_120:
[----:B------:R-:W-:Y:S05]  /*17b50*/  BSYNC B1 ;  /* 0x0000000000017941 */ /* 0x000fea0003800000 */
.L_x_119:
        /* <DEDUP_REMOVED lines=12> */
.L_x_122:
[----:B------:R-:W-:Y:S05]  /*17c20*/  BSYNC B1 ;  /* 0x0000000000017941 */ /* 0x000fea0003800000 */
.L_x_121:
        /* <DEDUP_REMOVED lines=12> */
.L_x_124:
[----:B------:R-:W-:Y:S05]  /*17cf0*/  BSYNC B1 ;  /* 0x0000000000017941 */ /* 0x000fea0003800000 */
.L_x_123:
[----:B-----5:R-:W-:Y:S01]  /*17d00*/  LOP3.LUT R4, R4, 0xff, RZ, 0xc0, !PT ;  /* 0x000000ff04047812 */ /* 0x020fe200078ec0ff */
[----:B------:R-:W-:Y:S01]  /*17d10*/  BSSY B1, `(.L_x_125) ;  /* 0x000000b000017945 */ /* 0x000fe20003800000 */
[----:B------:R-:W-:Y:S02]  /*17d20*/  ISETP.LT.OR P2, PT, R0, 0x52, !P1 ;  /* 0x000000520000780c */ /* 0x000fe40004f41670 */
[----:B------:R-:W-:-:S05]  /*17d30*/  F2FP.F16.E5M2.UNPACK_B R4, R4 ;  /* 0x00000004ff04723e */ /* 0x000fca00020004ff */
[----:B------:R-:W-:-:S05]  /*17d40*/  HADD2.F32 R4, -RZ, R4.H0_H0 ;  /* 0x20000004ff047230 */ /* 0x000fca0000004100 */
[----:B------:R-:W-:-:S04]  /*17d50*/  FMUL R4, R4, UR21 ;  /* 0x0000001504047c20 */ /* 0x000fc80008400000 */
[----:B------:R-:W-:-:S05]  /*17d60*/  FFMA R4, R172, UR20, R4 ;  /* 0x00000014ac047c23 */ /* 0x000fca0008000004 */
[----:B0-----:R-:W-:Y:S02]  /*17d70*/  F2FP.SATFINITE.E5M2.F32.PACK_AB_MERGE_C R5, RZ, R4, RZ ;  /* 0x00000004ff05723e */ /* 0x001fe400048060ff */
[----:B------:R-:W-:-:S03]  /*17d80*/  PRMT R4, RZ, 0x7610, R4 ;  /* 0x00007610ff047816 */ /* 0x000fc60000000004 */
[----:B------:R0:W-:Y:S01]  /*17d90*/  @!P3 STG.E.U8 desc[UR14][R26.64+0x50], R5 ;  /* 0x000050051a00b986 */ /* 0x0001e2000c10110e */
[----:B------:R-:W-:Y:S05]  /*17da0*/  @P2 BRA `(.L_x_126) ;  /* 0x0000000000042947 */ /* 0x000fea0003800000 */
[----:B------:R0:W5:Y:S02]  /*17db0*/  LDG.E.U8 R4, desc[UR14][R2.64+0x51] ;  /* 0x0000510e02047981 */ /* 0x000164000c1e1100 */
.L_x_126:
[----:B------:R-:W-:Y:S05]  /*17dc0*/  BSYNC B1 ;  /* 0x0000000000017941 */ /* 0x000fea0003800000 */
.L_x_125:
        /* <DEDUP_REMOVED lines=12> */
.L_x_128:
[----:B------:R-:W-:Y:S05]  /*17e90*/  BSYNC B1 ;  /* 0x0000000000017941 */ /* 0x000fea0003800000 */
.L_x_127:
        /* <DEDUP_REMOVED lines=12> */
.L_x_130:
[----:B------:R-:W-:Y:S05]  /*17f60*/  BSYNC B1 ;  /* 0x0000000000017941 */ /* 0x000fea0003800000 */
.L_x_129:
        /* <DEDUP_REMOVED lines=12> */
.L_x_132:
[----:B------:R-:W-:Y:S05]  /*18030*/  BSYNC B1 ;  /* 0x0000000000017941 */ /* 0x000fea0003800000 */
.L_x_131:
[----:B-----5:R-:W-:Y:S01]  /*18040*/  LOP3.LUT R4, R4, 0xff, RZ, 0xc0, !PT ;  /* 0x000000ff04047812 */ /* 0x020fe200078ec0ff */
[----:B------:R-:W-:Y:S01]  /*18050*/  BSSY B1, `(.L_x_133) ;  /* 0x000000b000017945 */ /* 0x000fe20003800000 */
[----:B------:R-:W-:Y:S02]  /*18060*/  ISETP.LT.OR P2, PT, R0, 0x5a, !P1 ;  /* 0x0000005a0000780c */ /* 0x000fe40004f41670 */
[----:B------:R-:W-:-:S05]  /*18070*/  F2FP.F16.E5M2.UNPACK_B R4, R4 ;  /* 0x00000004ff04723e */ /* 0x000fca00020004ff */
[----:B------:R-:W-:-:S05]  /*18080*/  HADD2.F32 R4, -RZ, R4.H0_H0 ;  /* 0x20000004ff047230 */ /* 0x000fca0000004100 */
[----:B0-----:R-:W-:Y:S01]  /*18090*/  FMUL R5, R4, UR21 ;  /* 0x0000001504057c20 */ /* 0x001fe20008400000 */
[----:B------:R-:W-:-:S03]  /*180a0*/  PRMT R4, RZ, 0x7610, R4 ;  /* 0x00007610ff047816 */ /* 0x000fc60000000004 */
[----:B------:R-:W-:-:S05]  /*180b0*/  FFMA R5, R176, UR20, R5 ;  /* 0x00000014b0057c23 */ /* 0x000fca0008000005 */
[----:B------:R-:W-:-:S05]  /*180c0*/  F2FP.SATFINITE.E5M2.F32.PACK_AB_MERGE_C R5, RZ, R5, RZ ;  /* 0x00000005ff05723e */ /* 0x000fca00048060ff */
[----:B------:R0:W-:Y:S01]  /*180d0*/  @!P3 STG.E.U8 desc[UR14][R26.64+0x58], R5 ;  /* 0x000058051a00b986 */ /* 0x0001e2000c10110e */
[----:B------:R-:W-:Y:S05]  /*180e0*/  @P2 BRA `(.L_x_134) ;  /* 0x0000000000042947 */ /* 0x000fea0003800000 */
[----:B------:R0:W5:Y:S02]  /*180f0*/  LDG.E.U8 R4, desc[UR14][R2.64+0x59] ;  /* 0x0000590e02047981 */ /* 0x000164000c1e1100 */
.L_x_134:
[----:B------:R-:W-:Y:S05]  /*18100*/  BSYNC B1 ;  /* 0x0000000000017941 */ /* 0x000fea0003800000 */
.L_x_133:
        /* <DEDUP_REMOVED lines=12> */
.L_x_136:
[----:B------:R-:W-:Y:S05]  /*181d0*/  BSYNC B1 ;  /* 0x0000000000017941 */ /* 0x000fea0003800000 */
.L_x_135:
        /* <DEDUP_REMOVED lines=12> */
.L_x_138:
[----:B------:R-:W-:Y:S05]  /*182a0*/  BSYNC B1 ;  /* 0x0000000000017941 */ /* 0x000fea0003800000 */
.L_x_137:
        /* <DEDUP_REMOVED lines=12> */
.L_x_140:
[----:B------:R-:W-:Y:S05]  /*18370*/  BSYNC B1 ;  /* 0x0000000000017941 */ /* 0x000fea0003800000 */
.L_x_139:
        /* <DEDUP_REMOVED lines=12> */
.L_x_142:
[----:B------:R-:W-:Y:S05]  /*18440*/  BSYNC B1 ;  /* 0x0000000000017941 */ /* 0x000fea0003800000 */
.L_x_141:
        /* <DEDUP_REMOVED lines=12> */
.L_x_144:
[----:B------:R-:W-:Y:S05]  /*18510*/  BSYNC B1 ;  /* 0x0000000000017941 */ /* 0x000fea0003800000 */
.L_x_143:
        /* <DEDUP_REMOVED lines=12> */
.L_x_146:
[----:B------:R-:W-:Y:S05]  /*185e0*/  BSYNC B1 ;  /* 0x0000000000017941 */ /* 0x000fea0003800000 */
.L_x_145:
        /* <DEDUP_REMOVED lines=12> */
.L_x_148:
[----:B------:R-:W-:Y:S05]  /*186b0*/  BSYNC B1 ;  /* 0x0000000000017941 */ /* 0x000fea0003800000 */
.L_x_147:
        /* <DEDUP_REMOVED lines=12> */
.L_x_150:
[----:B------:R-:W-:Y:S05]  /*18780*/  BSYNC B1 ;  /* 0x0000000000017941 */ /* 0x000fea0003800000 */
.L_x_149:
        /* <DEDUP_REMOVED lines=12> */
.L_x_152:
[----:B------:R-:W-:Y:S05]  /*18850*/  BSYNC B1 ;  /* 0x0000000000017941 */ /* 0x000fea0003800000 */
.L_x_151:
        /* <DEDUP_REMOVED lines=12> */
.L_x_154:
[----:B------:R-:W-:Y:S05]  /*18920*/  BSYNC B1 ;  /* 0x0000000000017941 */ /* 0x000fea0003800000 */
.L_x_153:
        /* <DEDUP_REMOVED lines=12> */
.L_x_156:
[----:B------:R-:W-:Y:S05]  /*189f0*/  BSYNC B1 ;  /* 0x0000000000017941 */ /* 0x000fea0003800000 */
.L_x_155:
        /* <DEDUP_REMOVED lines=12> */
.L_x_158:
[----:B------:R-:W-:Y:S05]  /*18ac0*/  BSYNC B1 ;  /* 0x0000000000017941 */ /* 0x000fea0003800000 */
.L_x_157:
        /* <DEDUP_REMOVED lines=12> */
.L_x_160:
[----:B------:R-:W-:Y:S05]  /*18b90*/  BSYNC B1 ;  /* 0x0000000000017941 */ /* 0x000fea0003800000 */
.L_x_159:
        /* <DEDUP_REMOVED lines=12> */
.L_x_162:
[----:B------:R-:W-:Y:S05]  /*18c60*/  BSYNC B1 ;  /* 0x0000000000017941 */ /* 0x000fea0003800000 */
.L_x_161:
        /* <DEDUP_REMOVED lines=12> */
.L_x_164:
[----:B------:R-:W-:Y:S05]  /*18d30*/  BSYNC B1 ;  /* 0x0000000000017941 */ /* 0x000fea0003800000 */
.L_x_163:
        /* <DEDUP_REMOVED lines=12> */
.L_x_166:
[----:B------:R-:W-:Y:S05]  /*18e00*/  BSYNC B1 ;  /* 0x0000000000017941 */ /* 0x000fea0003800000 */
.L_x_165:
        /* <DEDUP_REMOVED lines=12> */
.L_x_168:
[----:B------:R-:W-:Y:S05]  /*18ed0*/  BSYNC B1 ;  /* 0x0000000000017941 */ /* 0x000fea0003800000 */
.L_x_167:
        /* <DEDUP_REMOVED lines=12> */
.L_x_170:
[----:B------:R-:W-:Y:S05]  /*18fa0*/  BSYNC B1 ;  /* 0x0000000000017941 */ /* 0x000fea0003800000 */
.L_x_169:
        /* <DEDUP_REMOVED lines=12> */
.L_x_172:
[----:B------:R-:W-:Y:S05]  /*19070*/  BSYNC B1 ;  /* 0x0000000000017941 */ /* 0x000fea0003800000 */
.L_x_171:
        /* <DEDUP_REMOVED lines=12> */
.L_x_174:
[----:B------:R-:W-:Y:S05]  /*19140*/  BSYNC B1 ;  /* 0x0000000000017941 */ /* 0x000fea0003800000 */
.L_x_173:
        /* <DEDUP_REMOVED lines=12> */
.L_x_176:
[----:B------:R-:W-:Y:S05]  /*19210*/  BSYNC B1 ;  /* 0x0000000000017941 */ /* 0x000fea0003800000 */
.L_x_175:
        /* <DEDUP_REMOVED lines=12> */
.L_x_178:
[----:B------:R-:W-:Y:S05]  /*192e0*/  BSYNC B1 ;  /* 0x0000000000017941 */ /* 0x000fea0003800000 */
.L_x_177:
        /* <DEDUP_REMOVED lines=12> */
.L_x_180:
[----:B------:R-:W-:Y:S05]  /*193b0*/  BSYNC B1 ;  /* 0x0000000000017941 */ /* 0x000fea0003800000 */
.L_x_179:
        /* <DEDUP_REMOVED lines=12> */
.L_x_182:
[----:B------:R-:W-:Y:S05]  /*19480*/  BSYNC B1 ;  /* 0x0000000000017941 */ /* 0x000fea0003800000 */
.L_x_181:
        /* <DEDUP_REMOVED lines=12> */
.L_x_184:
[----:B------:R-:W-:Y:S05]  /*19550*/  BSYNC B1 ;  /* 0x0000000000017941 */ /* 0x000fea0003800000 */
.L_x_183:
        /* <DEDUP_REMOVED lines=12> */
.L_x_186:
[----:B------:R-:W-:Y:S05]  /*19620*/  BSYNC B1 ;  /* 0x0000000000017941 */ /* 0x000fea0003800000 */
.L_x_185:
        /* <DEDUP_REMOVED lines=12> */
.L_x_188:
[----:B------:R-:W-:Y:S05]  /*196f0*/  BSYNC B1 ;  /* 0x0000000000017941 */ /* 0x000fea0003800000 */
.L_x_187:
        /* <DEDUP_REMOVED lines=12> */
.L_x_190:
[----:B------:R-:W-:Y:S05]  /*197c0*/  BSYNC B1 ;  /* 0x0000000000017941 */ /* 0x000fea0003800000 */
.L_x_189:
        /* <DEDUP_REMOVED lines=12> */
.L_x_192:
[----:B------:R-:W-:Y:S05]  /*19890*/  BSYNC B1 ;  /* 0x0000000000017941 */ /* 0x000fea0003800000 */
.L_x_191:
        /* <DEDUP_REMOVED lines=12> */
.L_x_194:
[----:B------:R-:W-:Y:S05]  /*19960*/  BSYNC B1 ;  /* 0x0000000000017941 */ /* 0x000fea0003800000 */
.L_x_193:
        /* <DEDUP_REMOVED lines=12> */
.L_x_196:
[----:B------:R-:W-:Y:S05]  /*19a30*/  BSYNC B1 ;  /* 0x0000000000017941 */ /* 0x000fea0003800000 */
.L_x_195:
        /* <DEDUP_REMOVED lines=12> */
.L_x_198:
[----:B------:R-:W-:Y:S05]  /*19b00*/  BSYNC B1 ;  /* 0x0000000000017941 */ /* 0x000fea0003800000 */
.L_x_197:
        /* <DEDUP_REMOVED lines=12> */
.L_x_200:
[----:B------:R-:W-:Y:S05]  /*19bd0*/  BSYNC B1 ;  /* 0x0000000000017941 */ /* 0x000fea0003800000 */
.L_x_199:
        /* <DEDUP_REMOVED lines=12> */
.L_x_202:
[----:B------:R-:W-:Y:S05]  /*19ca0*/  BSYNC B1 ;  /* 0x0000000000017941 */ /* 0x000fea0003800000 */
.L_x_201:
        /* <DEDUP_REMOVED lines=12> */
.L_x_204:
[----:B------:R-:W-:Y:S05]  /*19d70*/  BSYNC B1 ;  /* 0x0000000000017941 */ /* 0x000fea0003800000 */
.L_x_203:
        /* <DEDUP_REMOVED lines=12> */
.L_x_206:
[----:B------:R-:W-:Y:S05]  /*19e40*/  BSYNC B1 ;  /* 0x0000000000017941 */ /* 0x000fea0003800000 */
.L_x_205:
        /* <DEDUP_REMOVED lines=12> */
.L_x_208:
[----:B------:R-:W-:Y:S05]  /*19f10*/  BSYNC B1 ;  /* 0x0000000000017941 */ /* 0x000fea0003800000 */
.L_x_207:
        /* <DEDUP_REMOVED lines=12> */
.L_x_210:
[----:B------:R-:W-:Y:S05]  /*19fe0*/  BSYNC B1 ;  /* 0x0000000000017941 */ /* 0x000fea0003800000 */
.L_x_209:
        /* <DEDUP_REMOVED lines=12> */
.L_x_212:
[----:B------:R-:W-:Y:S05]  /*1a0b0*/  BSYNC B1 ;  /* 0x0000000000017941 */ /* 0x000fea0003800000 */
.L_x_211:
        /* <DEDUP_REMOVED lines=12> */
.L_x_214:
[----:B------:R-:W-:Y:S05]  /*1a180*/  BSYNC B1 ;  /* 0x0000000000017941 */ /* 0x000fea0003800000 */
.L_x_213:
        /* <DEDUP_REMOVED lines=12> */
.L_x_216:
[----:B------:R-:W-:Y:S05]  /*1a250*/  BSYNC B1 ;  /* 0x0000000000017941 */ /* 0x000fea0003800000 */
.L_x_215:
        /* <DEDUP_REMOVED lines=12> */
.L_x_218:
[----:B------:R-:W-:Y:S05]  /*1a320*/  BSYNC B1 ;  /* 0x0000000000017941 */ /* 0x000fea0003800000 */
.L_x_217:
        /* <DEDUP_REMOVED lines=12> */
.L_x_220:
[----:B------:R-:W-:Y:S05]  /*1a3f0*/  BSYNC B1 ;  /* 0x0000000000017941 */ /* 0x000fea0003800000 */
.L_x_219:
        /* <DEDUP_REMOVED lines=12> */
.L_x_222:
[----:B------:R-:W-:Y:S05]  /*1a4c0*/  BSYNC B1 ;  /* 0x0000000000017941 */ /* 0x000fea0003800000 */
.L_x_221:
        /* <DEDUP_REMOVED lines=12> */
.L_x_224:
[----:B------:R-:W-:Y:S05]  /*1a590*/  BSYNC B1 ;  /* 0x0000000000017941 */ /* 0x000fea0003800000 */
.L_x_223:
        /* <DEDUP_REMOVED lines=12> */
.L_x_226:
[----:B------:R-:W-:Y:S05]  /*1a660*/  BSYNC B1 ;  /* 0x0000000000017941 */ /* 0x000fea0003800000 */
.L_x_225:
        /* <DEDUP_REMOVED lines=12> */
.L_x_228:
[----:B------:R-:W-:Y:S05]  /*1a730*/  BSYNC B1 ;  /* 0x0000000000017941 */ /* 0x000fea0003800000 */
.L_x_227:
        /* <DEDUP_REMOVED lines=12> */
.L_x_230:
[----:B------:R-:W-:Y:S05]  /*1a800*/  BSYNC B1 ;  /* 0x0000000000017941 */ /* 0x000fea0003800000 */
.L_x_229:
        /* <DEDUP_REMOVED lines=12> */
.L_x_232:
[----:B------:R-:W-:Y:S05]  /*1a8d0*/  BSYNC B1 ;  /* 0x0000000000017941 */ /* 0x000fea0003800000 */
.L_x_231:
        /* <DEDUP_REMOVED lines=12> */
.L_x_234:
[----:B------:R-:W-:Y:S05]  /*1a9a0*/  BSYNC B1 ;  /* 0x0000000000017941 */ /* 0x000fea0003800000 */
.L_x_233:
        /* <DEDUP_REMOVED lines=12> */
.L_x_236:
[----:B------:R-:W-:Y:S05]  /*1aa70*/  BSYNC B1 ;  /* 0x0000000000017941 */ /* 0x000fea0003800000 */
.L_x_235:
        /* <DEDUP_REMOVED lines=12> */
.L_x_238:
[----:B------:R-:W-:Y:S05]  /*1ab40*/  BSYNC B1 ;  /* 0x0000000000017941 */ /* 0x000fea0003800000 */
.L_x_237:
        /* <DEDUP_REMOVED lines=12> */
.L_x_240:
[----:B------:R-:W-:Y:S05]  /*1ac10*/  BSYNC B1 ;  /* 0x0000000000017941 */ /* 0x000fea0003800000 */
.L_x_239:
        /* <DEDUP_REMOVED lines=12> */
.L_x_242:
[----:B------:R-:W-:Y:S05]  /*1ace0*/  BSYNC B1 ;  /* 0x0000000000017941 */ /* 0x000fea0003800000 */
.L_x_241:
        /* <DEDUP_REMOVED lines=12> */
.L_x_244:
[----:B------:R-:W-:Y:S05]  /*1adb0*/  BSYNC B1 ;  /* 0x0000000000017941 */ /* 0x000fea0003800000 */
.L_x_243:
        /* <DEDUP_REMOVED lines=12> */
.L_x_246:
[----:B------:R-:W-:Y:S05]  /*1ae80*/  BSYNC B1 ;  /* 0x0000000000017941 */ /* 0x000fea0003800000 */
.L_x_245:
        /* <DEDUP_REMOVED lines=12> */
.L_x_248:
[----:B------:R-:W-:Y:S05]  /*1af50*/  BSYNC B1 ;  /* 0x0000000000017941 */ /* 0x000fea0003800000 */
.L_x_247:
        /* <DEDUP_REMOVED lines=12> */
.L_x_250:
[----:B------:R-:W-:Y:S05]  /*1b020*/  BSYNC B1 ;  /* 0x0000000000017941 */ /* 0x000fea0003800000 */
.L_x_249:
        /* <DEDUP_REMOVED lines=12> */
.L_x_252:
[----:B------:R-:W-:Y:S05]  /*1b0f0*/  BSYNC B1 ;  /* 0x0000000000017941 */ /* 0x000fea0003800000 */
.L_x_251:
        /* <DEDUP_REMOVED lines=12> */
.L_x_254:
[----:B------:R-:W-:Y:S05]  /*1b1c0*/  BSYNC B1 ;  /* 0x0000000000017941 */ /* 0x000fea0003800000 */
.L_x_253:
        /* <DEDUP_REMOVED lines=12> */
.L_x_256:
[----:B------:R-:W-:Y:S05]  /*1b290*/  BSYNC B1 ;  /* 0x0000000000017941 */ /* 0x000fea0003800000 */
.L_x_255:
[----:B0-----:R-:W2:Y:S01]  /*1b2a0*/  LDL.LU R5, [R1+0x200] ;  /* 0x0002000001057983 */ /* 0x001ea20000300800 */
[----:B-----5:R-:W-:Y:S01]  /*1b2b0*/  LOP3.LUT R4, R4, 0xff, RZ, 0xc0, !PT ;  /* 0x000000ff04047812 */ /* 0x020fe200078ec0ff */
[----:B------:R-:W-:Y:S01]  /*1b2c0*/  BSSY B1, `(.L_x_257) ;  /* 0x000000b000017945 */ /* 0x000fe20003800000 */
[----:B------:R-:W-:Y:S02]  /*1b2d0*/  ISETP.LT.OR P2, PT, R0, 0xda, !P0 ;  /* 0x000000da0000780c */ /* 0x000fe40004741670 */
[----:B------:R-:W-:-:S05]  /*1b2e0*/  F2FP.F16.E5M2.UNPACK_B R4, R4 ;  /* 0x00000004ff04723e */ /* 0x000fca00020004ff */
[----:B------:R-:W-:-:S05]  /*1b2f0*/  HADD2.F32 R4, -RZ, R4.H0_H0 ;  /* 0x20000004ff047230 */ /* 0x000fca0000004100 */
[----:B------:R-:W-:-:S04]  /*1b300*/  FMUL R4, R4, UR21 ;  /* 0x0000001504047c20 */ /* 0x000fc80008400000 */
[----:B--2---:R-:W-:-:S05]  /*1b310*/  FFMA R4, R5, UR20, R4 ;  /* 0x0000001405047c23 */ /* 0x004fca0008000004 */
[----:B------:R-:W-:Y:S02]  /*1b320*/  F2FP.SATFINITE.E5M2.F32.PACK_AB_MERGE_C R5, RZ, R4, RZ ;  /* 0x00000004ff05723e */ /* 0x000fe400048060ff */
[----:B------:R-:W-:-:S03]  /*1b330*/  PRMT R4, RZ, 0x7610, R4 ;  /* 0x00007610ff047816 */ /* 0x000fc60000000004 */
[----:B------:R0:W-:Y:S01]  /*1b340*/  @!P3 STG.E.U8 desc[UR14][R24.64+0xd8], R5 ;  /* 0x0000d8051800b986 */ /* 0x0001e2000c10110e */
[----:B------:R-:W-:Y:S05]  /*1b350*/  @P2 BRA `(.L_x_258) ;  /* 0x0000000000042947 */ /* 0x000fea0003800000 */
[----:B------:R2:W5:Y:S02]  /*1b360*/  LDG.E.U8 R4, desc[UR14][R32.64+0xd9] ;  /* 0x0000d90e20047981 */ /* 0x000564000c1e1100 */
.L_x_258:
[----:B------:R-:W-:Y:S05]  /*1b370*/  BSYNC B1 ;  /* 0x0000000000017941 */ /* 0x000fea0003800000 */
.L_x_257:
[----:B0-----:R-:W3:Y:S01]  /*1b380*/  LDL.LU R5, [R1+0x204] ;  /* 0x0002040001057983 */ /* 0x001ee20000300800 */
[----:B-----5:R-:W-:Y:S01]  /*1b390*/  LOP3.LUT R4, R4, 0xff, RZ, 0xc0, !PT ;  /* 0x000000ff04047812 */ /* 0x020fe200078ec0ff */
[----:B------:R-:W-:Y:S01]  /*1b3a0*/  BSSY B1, `(.L_x_259) ;  /* 0x000000b000017945 */ /* 0x000fe20003800000 */
[----:B------:R-:W-:Y:S02]  /*1b3b0*/  ISETP.LT.OR P3, PT, R0, 0xd9, !P1 ;  /* 0x000000d90000780c */ /* 0x000fe40004f61670 */
[----:B------:R-:W-:-:S05]  /*1b3c0*/  F2FP.F16.E5M2.UNPACK_B R4, R4 ;  /* 0x00000004ff04723e */ /* 0x000fca00020004ff */
[----:B------:R-:W-:-:S05]  /*1b3d0*/  HADD2.F32 R4, -RZ, R4.H0_H0 ;  /* 0x20000004ff047230 */ /* 0x000fca0000004100 */
[----:B------:R-:W-:-:S04]  /*1b3e0*/  FMUL R4, R4, UR21 ;  /* 0x0000001504047c20 */ /* 0x000fc80008400000 */
[----:B---3--:R-:W-:-:S05]  /*1b3f0*/  FFMA R4, R5, UR20, R4 ;  /* 0x0000001405047c23 */ /* 0x008fca0008000004 */
[----:B------:R-:W-:Y:S02]  /*1b400*/  F2FP.SATFINITE.E5M2.F32.PACK_AB_MERGE_C R5, RZ, R4, RZ ;  /* 0x00000004ff05723e */ /* 0x000fe400048060ff */
[----:B------:R-:W-:-:S03]  /*1b410*/  PRMT R4, RZ, 0x7610, R4 ;  /* 0x00007610ff047816 */ /* 0x000fc60000000004 */
[----:B------:R0:W-:Y:S01]  /*1b420*/  @!P2 STG.E.U8 desc[UR14][R24.64+0xd9], R5 ;  /* 0x0000d9051800a986 */ /* 0x0001e2000c10110e */
[----:B------:R-:W-:Y:S05]  /*1b430*/  @P3 BRA `(.L_x_260) ;  /* 0x0000000000043947 */ /* 0x000fea0003800000 */
[----:B------:R3:W5:Y:S02]  /*1b440*/  LDG.E.U8 R4, desc[UR14][R2.64+0xd8] ;  /* 0x0000d80e02047981 */ /* 0x000764000c1e1100 */
.L_x_260:
[----:B------:R-:W-:Y:S05]  /*1b450*/  BSYNC B1 ;  /* 0x0000000000017941 */ /* 0x000fea0003800000 */
.L_x_259:
        /* <DEDUP_REMOVED lines=13> */
.L_x_262:
[----:B------:R-:W-:Y:S05]  /*1b530*/  BSYNC B1 ;  /* 0x0000000000017941 */ /* 0x000fea0003800000 */
.L_x_261:
        /* <DEDUP_REMOVED lines=13> */
.L_x_264:
[----:B------:R-:W-:Y:S05]  /*1b610*/  BSYNC B1 ;  /* 0x0000000000017941 */ /* 0x000fea0003800000 */
.L_x_263:
        /* <DEDUP_REMOVED lines=13> */
.L_x_266:
[----:B------:R-:W-:Y:S05]  /*1b6f0*/  BSYNC B1 ;  /* 0x0000000000017941 */ /* 0x000fea0003800000 */
.L_x_265:
        /* <DEDUP_REMOVED lines=13> */
.L_x_268:
[----:B------:R-:W-:Y:S05]  /*1b7d0*/  BSYNC B1 ;  /* 0x0000000000017941 */ /* 0x000fea0003800000 */
.L_x_267:
        /* <DEDUP_REMOVED lines=13> */
.L_x_270:
[----:B------:R-:W-:Y:S05]  /*1b8b0*/  BSYNC B1 ;  /* 0x0000000000017941 */ /* 0x000fea0003800000 */
.L_x_269:
        /* <DEDUP_REMOVED lines=13> */
.L_x_272:
[----:B------:R-:W-:Y:S05]  /*1b990*/  BSYNC B1 ;  /* 0x0000000000017941 */ /* 0x000fea0003800000 */
.L_x_271:
        /* <DEDUP_REMOVED lines=13> */
.L_x_274:
[----:B------:R-:W-:Y:S05]  /*1ba70*/  BSYNC B1 ;  /* 0x0000000000017941 */ /* 0x000fea0003800000 */
.L_x_273:
        /* <DEDUP_REMOVED lines=13> */
.L_x_276:
[----:B------:R-:W-:Y:S05]  /*1bb50*/  BSYNC B1 ;  /* 0x0000000000017941 */ /* 0x000fea0003800000 */
.L_x_275:
        /* <DEDUP_REMOVED lines=13> */
.L_x_278:
[----:B------:R-:W-:Y:S05]  /*1bc30*/  BSYNC B1 ;  /* 0x0000000000017941 */ /* 0x000fea0003800000 */
.L_x_277:
        /* <DEDUP_REMOVED lines=13> */
.L_x_280:
[----:B------:R-:W-:Y:S05]  /*1bd10*/  BSYNC B1 ;  /* 0x0000000000017941 */ /* 0x000fea0003800000 */
.L_x_279:
        /* <DEDUP_REMOVED lines=13> */
.L_x_282:
[----:B------:R-:W-:Y:S05]  /*1bdf0*/  BSYNC B1 ;  /* 0x0000000000017941 */ /* 0x000fea0003800000 */
.L_x_281:
        /* <DEDUP_REMOVED lines=13> */
.L_x_284:
[----:B------:R-:W-:Y:S05]  /*1bed0*/  BSYNC B1 ;  /* 0x0000000000017941 */ /* 0x000fea0003800000 */
.L_x_283:
        /* <DEDUP_REMOVED lines=13> */
.L_x_286:
[----:B------:R-:W-:Y:S05]  /*1bfb0*/  BSYNC B1 ;  /* 0x0000000000017941 */ /* 0x000fea0003800000 */
.L_x_285:
        /* <DEDUP_REMOVED lines=13> */
.L_x_288:
[----:B------:R-:W-:Y:S05]  /*1c090*/  BSYNC B1 ;  /* 0x0000000000017941 */ /* 0x000fea0003800000 */
.L_x_287:
        /* <DEDUP_REMOVED lines=13> */
.L_x_290:
[----:B------:R-:W-:Y:S05]  /*1c170*/  BSYNC B1 ;  /* 0x0000000000017941 */ /* 0x000fea0003800000 */
.L_x_289:
        /* <DEDUP_REMOVED lines=13> */
.L_x_292:
[----:B------:R-:W-:Y:S05]  /*1c250*/  BSYNC B1 ;  /* 0x0000000000017941 */ /* 0x000fea0003800000 */
.L_x_291:
        /* <DEDUP_REMOVED lines=13> */
.L_x_294:
[----:B------:R-:W-:Y:S05]  /*1c330*/  BSYNC B1 ;  /* 0x0000000000017941 */ /* 0x000fea0003800000 */
.L_x_293:
[----:B------:R-:W2:Y:S01]  /*1c340*/  LDL.LU R7, [R1+0x24c] ;  /* 0x00024c0001077983 */ /* 0x000ea20000300800 */
[----:B-----5:R-:W-:Y:S01]  /*1c350*/  LOP3.LUT R4, R4, 0xff, RZ, 0xc0, !PT ;  /* 0x000000ff04047812 */ /* 0x020fe200078ec0ff */
[----:B------:R-:W-:Y:S01]  /*1c360*/  BSSY B1, `(.L_x_295) ;  /* 0x0000013000017945 */ /* 0x000fe20003800000 */
[----:B0-----:R-:W-:Y:S02]  /*1c370*/  IADD3 R5, P0, R35, 0x80, RZ ;  /* 0x0000008023057810 */ /* 0x001fe40007f1e0ff */
[----:B------:R-:W-:-:S03]  /*1c380*/  F2FP.F16.E5M2.UNPACK_B R4, R4 ;  /* 0x00000004ff04723e */ /* 0x000fc600020004ff */
[----:B--234-:R-:W-:Y:S01]  /*1c390*/  IMAD.X R2, RZ, RZ, R37, P0 ;  /* 0x000000ffff027224 */ /* 0x01cfe200000e0625 */
[----:B------:R-:W-:Y:S01]  /*1c3a0*/  ISETP.GE.AND P0, PT, R34, 0x81, PT ;  /* 0x000000812200780c */ /* 0x000fe20003f06270 */
[----:B------:R-:W-:Y:S02]  /*1c3b0*/  HADD2.F32 R4, -RZ, R4.H0_H0 ;  /* 0x20000004ff047230 */ /* 0x000fe40000004100 */
[----:B------:R-:W-:Y:S01]  /*1c3c0*/  IMAD R6, R2, UR6, RZ ;  /* 0x0000000602067c24 */ /* 0x000fe2000f8e02ff */
[----:B------:R-:W-:Y:S01]  /*1c3d0*/  ISETP.LT.OR P3, PT, R0, 0x1, !P0 ;  /* 0x000000010000780c */ /* 0x000fe20004761670 */
[----:B------:R-:W-:-:S04]  /*1c3e0*/  IMAD.WIDE.U32 R2, R5, UR6, R38 ;  /* 0x0000000605027c25 */ /* 0x000fc8000f8e0026 */
[----:B------:R-:W-:Y:S01]  /*1c3f0*/  FMUL R4, R4, UR21 ;  /* 0x0000001504047c20 */ /* 0x000fe20008400000 */
[----:B------:R-:W-:Y:S01]  /*1c400*/  IMAD R5, R5, UR7, R6 ;  /* 0x0000000705057c24 */ /* 0x000fe2000f8e0206 */
[----:B------:R-:W-:-:S04]  /*1c410*/  IADD3 R2, P2, R2, UR8, RZ ;  /* 0x0000000802027c10 */ /* 0x000fc8000ff5e0ff */
[----:B------:R-:W-:Y:S01]  /*1c420*/  IADD3.X R3, R3, UR9, R5, P2, !PT ;  /* 0x0000000903037c10 */ /* 0x000fe200097fe405 */
[----:B------:R-:W-:-:S05]  /*1c430*/  FFMA R4, R7, UR20, R4 ;  /* 0x0000001407047c23 */ /* 0x000fca0008000004 */
[----:B------:R-:W-:Y:S02]  /*1c440*/  F2FP.SATFINITE.E5M2.F32.PACK_AB_MERGE_C R7, RZ, R4, RZ ;  /* 0x00000004ff07723e */ /* 0x000fe400048060ff */
[----:B------:R-:W-:-:S03]  /*1c450*/  PRMT R4, RZ, 0x7610, R4 ;  /* 0x00007610ff047816 */ /* 0x000fc60000000004 */
[----:B------:R0:W-:Y:S01]  /*1c460*/  @!P1 STG.E.U8 desc[UR14][R26.64+0xf9], R7 ;  /* 0x0000f9071a009986 */ /* 0x0001e2000c10110e */
[----:B------:R-:W-:Y:S05]  /*1c470*/  @P3 BRA `(.L_x_296) ;  /* 0x0000000000043947 */ /* 0x000fea0003800000 */
[----:B------:R2:W5:Y:S02]  /*1c480*/  LDG.E.U8 R4, desc[UR14][R2.64] ;  /* 0x0000000e02047981 */ /* 0x000564000c1e1100 */
.L_x_296:
[----:B------:R-:W-:Y:S05]  /*1c490*/  BSYNC B1 ;  /* 0x0000000000017941 */ /* 0x000fea0003800000 */
.L_x_295:
[----:B------:R-:W3:Y:S01]  /*1c4a0*/  LDL.LU R5, [R1+0x250] ;  /* 0x0002500001057983 */ /* 0x000ee20000300800 */
        /* <DEDUP_REMOVED lines=12> */
.L_x_298:
[----:B------:R-:W-:Y:S05]  /*1c570*/  BSYNC B1 ;  /* 0x0000000000017941 */ /* 0x000fea0003800000 */
.L_x_297:
[----:B---3--:R-:W3:Y:S01]  /*1c580*/  LDL.LU R5, [R1+0x254] ;  /* 0x0002540001057983 */ /* 0x008ee20000300800 */
[----:B-----5:R-:W-:Y:S01]  /*1c590*/  LOP3.LUT R4, R4, 0xff, RZ, 0xc0, !PT ;  /* 0x000000ff04047812 */ /* 0x020fe200078ec0ff */
[----:B------:R-:W-:Y:S01]  /*1c5a0*/  BSSY B1, `(.L_x_299) ;  /* 0x0000013000017945 */ /* 0x000fe20003800000 */
[----:B------:R-:W-:Y:S02]  /*1c5b0*/  IADD3 R35, P1, R35, 0x88, RZ ;  /* 0x0000008823237810 */ /* 0x000fe40007f3e0ff */
[----:B------:R-:W-:Y:S02]  /*1c5c0*/  F2FP.F16.E5M2.UNPACK_B R4, R4 ;  /* 0x00000004ff04723e */ /* 0x000fe400020004ff */
[----:B------:R-:W-:Y:S01]  /*1c5d0*/  PRMT R6, RZ, 0x7610, R6 ;  /* 0x00007610ff067816 */ /* 0x000fe20000000006 */
[----:B------:R-:W-:Y:S01]  /*1c5e0*/  IMAD.X R36, RZ, RZ, R37, P1 ;  /* 0x000000ffff247224 */ /* 0x000fe200008e0625 */
[----:B------:R-:W-:Y:S01]  /*1c5f0*/  ISETP.GE.AND P1, PT, R34, 0x89, PT ;  /* 0x000000892200780c */ /* 0x000fe20003f26270 */
[----:B------:R-:W-:-:S02]  /*1c600*/  HADD2.F32 R4, -RZ, R4.H0_H0 ;  /* 0x20000004ff047230 */ /* 0x000fc40000004100 */
[----:B------:R-:W-:Y:S01]  /*1c610*/  IMAD R36, R36, UR6, RZ ;  /* 0x0000000624247c24 */ /* 0x000fe2000f8e02ff */
[----:B------:R-:W-:Y:S01]  /*1c620*/  ISETP.LT.OR P5, PT, R0, 0x1, !P1 ;  /* 0x000000010000780c */ /* 0x000fe20004fa1670 */
[----:B------:R-:W-:-:S04]  /*1c630*/  IMAD.WIDE.U32 R38, R35, UR6, R38 ;  /* 0x0000000623267c25 */ /* 0x000fc8000f8e0026 */
[----:B------:R-:W-:Y:S01]  /*1c640*/  FMUL R4, R4, UR21 ;  /* 0x0000001504047c20 */ /* 0x000fe20008400000 */
[----:B------:R-:W-:-:S03]  /*1c650*/  IMAD R35, R35, UR7, R36 ;  /* 0x0000000723237c24 */ /* 0x000fc6000f8e0224 */
[----:B---3--:R-:W-:Y:S01]  /*1c660*/  FFMA R5, R5, UR20, R4 ;  /* 0x0000001405057c23 */ /* 0x008fe20008000004 */
[----:B------:R-:W-:-:S04]  /*1c670*/  IADD3 R4, P3, R38, UR8, RZ ;  /* 0x0000000826047c10 */ /* 0x000fc8000ff7e0ff */
[----:B0-----:R-:W-:Y:S02]  /*1c680*/  F2FP.SATFINITE.E5M2.F32.PACK_AB_MERGE_C R7, RZ, R5, RZ ;  /* 0x00000005ff07723e */ /* 0x001fe400048060ff */
[----:B------:R-:W-:-:S03]  /*1c690*/  IADD3.X R5, R39, UR9, R35, P3, !PT ;  /* 0x0000000927057c10 */ /* 0x000fc60009ffe423 */
[----:B------:R0:W-:Y:S01]  /*1c6a0*/  @!P2 STG.E.U8 desc[UR14][R30.64+0x1], R7 ;  /* 0x000001071e00a986 */ /* 0x0001e2000c10110e */
[----:B------:R-:W-:Y:S05]  /*1c6b0*/  @P5 BRA `(.L_x_300) ;  /* 0x0000000000045947 */ /* 0x000fea0003800000 */
[----:B------:R3:W5:Y:S02]  /*1c6c0*/  LDG.E.U8 R6, desc[UR14][R4.64] ;  /* 0x0000000e04067981 */ /* 0x000764000c1e1100 */
.L_x_300:
[----:B------:R-:W-:Y:S05]  /*1c6d0*/  BSYNC B1 ;  /* 0x0000000000017941 */ /* 0x000fea0003800000 */
.L_x_299:
        /* <DEDUP_REMOVED lines=13> */
.L_x_302:
[----:B------:R-:W-:Y:S05]  /*1c7b0*/  BSYNC B1 ;  /* 0x0000000000017941 */ /* 0x000fea0003800000 */
.L_x_301:
        /* <DEDUP_REMOVED lines=13> */
.L_x_304:
[----:B------:R-:W-:Y:S05]  /*1c890*/  BSYNC B1 ;  /* 0x0000000000017941 */ /* 0x000fea0003800000 */
.L_x_303:
        /* <DEDUP_REMOVED lines=13> */
.L_x_306:
[----:B------:R-:W-:Y:S05]  /*1c970*/  BSYNC B1 ;  /* 0x0000000000017941 */ /* 0x000fea0003800000 */
.L_x_305:
        /* <DEDUP_REMOVED lines=13> */
.L_x_308:
[----:B------:R-:W-:Y:S05]  /*1ca50*/  BSYNC B1 ;  /* 0x0000000000017941 */ /* 0x000fea0003800000 */
.L_x_307:
        /* <DEDUP_REMOVED lines=13> */
.L_x_310:
[----:B------:R-:W-:Y:S05]  /*1cb30*/  BSYNC B1 ;  /* 0x0000000000017941 */ /* 0x000fea0003800000 */
.L_x_309:
        /* <DEDUP_REMOVED lines=13> */
.L_x_312:
[----:B------:R-:W-:Y:S05]  /*1cc10*/  BSYNC B1 ;  /* 0x0000000000017941 */ /* 0x000fea0003800000 */
.L_x_311:
        /* <DEDUP_REMOVED lines=13> */
.L_x_314:
[----:B------:R-:W-:Y:S05]  /*1ccf0*/  BSYNC B1 ;  /* 0x0000000000017941 */ /* 0x000fea0003800000 */
.L_x_313:
        /* <DEDUP_REMOVED lines=13> */
.L_x_316:
[----:B------:R-:W-:Y:S05]  /*1cdd0*/  BSYNC B1 ;  /* 0x0000000000017941 */ /* 0x000fea0003800000 */
.L_x_315:
        /* <DEDUP_REMOVED lines=13> */
.L_x_318:
[----:B------:R-:W-:Y:S05]  /*1ceb0*/  BSYNC B1 ;  /* 0x0000000000017941 */ /* 0x000fea0003800000 */
.L_x_317:
        /* <DEDUP_REMOVED lines=13> */
.L_x_320:
[----:B------:R-:W-:Y:S05]  /*1cf90*/  BSYNC B1 ;  /* 0x0000000000017941 */ /* 0x000fea0003800000 */
.L_x_319:
        /* <DEDUP_REMOVED lines=13> */
.L_x_322:
[----:B------:R-:W-:Y:S05]  /*1d070*/  BSYNC B1 ;  /* 0x0000000000017941 */ /* 0x000fea0003800000 */
.L_x_321:
        /* <DEDUP_REMOVED lines=13> */
.L_x_324:
[----:B------:R-:W-:Y:S05]  /*1d150*/  BSYNC B1 ;  /* 0x0000000000017941 */ /* 0x000fea0003800000 */
.L_x_323:
        /* <DEDUP_REMOVED lines=13> */
.L_x_326:
[----:B------:R-:W-:Y:S05]  /*1d230*/  BSYNC B1 ;  /* 0x0000000000017941 */ /* 0x000fea0003800000 */
.L_x_325:
        /* <DEDUP_REMOVED lines=13> */
.L_x_328:
[----:B------:R-:W-:Y:S05]  /*1d310*/  BSYNC B1 ;  /* 0x0000000000017941 */ /* 0x000fea0003800000 */
.L_x_327:
        /* <DEDUP_REMOVED lines=13> */
.L_x_330:
[----:B------:R-:W-:Y:S05]  /*1d3f0*/  BSYNC B1 ;  /* 0x0000000000017941 */ /* 0x000fea0003800000 */
.L_x_329:
        /* <DEDUP_REMOVED lines=13> */
.L_x_332:
[----:B------:R-:W-:Y:S05]  /*1d4d0*/  BSYNC B1 ;  /* 0x0000000000017941 */ /* 0x000fea0003800000 */
.L_x_331:
        /* <DEDUP_REMOVED lines=13> */
.L_x_334:
[----:B------:R-:W-:Y:S05]  /*1d5b0*/  BSYNC B1 ;  /* 0x0000000000017941 */ /* 0x000fea0003800000 */
.L_x_333:
        /* <DEDUP_REMOVED lines=13> */
.L_x_336:
[----:B------:R-:W-:Y:S05]  /*1d690*/  BSYNC B1 ;  /* 0x0000000000017941 */ /* 0x000fea0003800000 */
.L_x_335:
        /* <DEDUP_REMOVED lines=13> */
.L_x_338:
[----:B------:R-:W-:Y:S05]  /*1d770*/  BSYNC B1 ;  /* 0x0000000000017941 */ /* 0x000fea0003800000 */
.L_x_337:
        /* <DEDUP_REMOVED lines=13> */
.L_x_340:
[----:B------:R-:W-:Y:S05]  /*1d850*/  BSYNC B1 ;  /* 0x0000000000017941 */ /* 0x000fea0003800000 */
.L_x_339:
        /* <DEDUP_REMOVED lines=13> */
.L_x_342:
[----:B------:R-:W-:Y:S05]  /*1d930*/  BSYNC B1 ;  /* 0x0000000000017941 */ /* 0x000fea0003800000 */
.L_x_341:
        /* <DEDUP_REMOVED lines=13> */
.L_x_344:
[----:B------:R-:W-:Y:S05]  /*1da10*/  BSYNC B1 ;  /* 0x0000000000017941 */ /* 0x000fea0003800000 */
.L_x_343:
        /* <DEDUP_REMOVED lines=13> */
.L_x_346:
[----:B------:R-:W-:Y:S05]  /*1daf0*/  BSYNC B1 ;  /* 0x0000000000017941 */ /* 0x000fea0003800000 */
.L_x_345:
        /* <DEDUP_REMOVED lines=13> */
.L_x_348:
[----:B------:R-:W-:Y:S05]  /*1dbd0*/  BSYNC B1 ;  /* 0x0000000000017941 */ /* 0x000fea0003800000 */
.L_x_347:
        /* <DEDUP_REMOVED lines=13> */
.L_x_350:
[----:B------:R-:W-:Y:S05]  /*1dcb0*/  BSYNC B1 ;  /* 0x0000000000017941 */ /* 0x000fea0003800000 */
.L_x_349:
        /* <DEDUP_REMOVED lines=13> */
.L_x_352:
[----:B------:R-:W-:Y:S05]  /*1dd90*/  BSYNC B1 ;  /* 0x0000000000017941 */ /* 0x000fea0003800000 */
.L_x_351:
        /* <DEDUP_REMOVED lines=13> */
.L_x_354:
[----:B------:R-:W-:Y:S05]  /*1de70*/  BSYNC B1 ;  /* 0x0000000000017941 */ /* 0x000fea0003800000 */
.L_x_353:
        /* <DEDUP_REMOVED lines=13> */
.L_x_356:
[----:B------:R-:W-:Y:S05]  /*1df50*/  BSYNC B1 ;  /* 0x0000000000017941 */ /* 0x000fea0003800000 */
.L_x_355:
        /* <DEDUP_REMOVED lines=13> */
.L_x_358:
[----:B------:R-:W-:Y:S05]  /*1e030*/  BSYNC B1 ;  /* 0x0000000000017941 */ /* 0x000fea0003800000 */
.L_x_357:
        /* <DEDUP_REMOVED lines=13> */
.L_x_360:
[----:B------:R-:W-:Y:S05]  /*1e110*/  BSYNC B1 ;  /* 0x0000000000017941 */ /* 0x000fea0003800000 */
.L_x_359:
        /* <DEDUP_REMOVED lines=13> */
.L_x_362:
[----:B------:R-:W-:Y:S05]  /*1e1f0*/  BSYNC B1 ;  /* 0x0000000000017941 */ /* 0x000fea0003800000 */
.L_x_361:
        /* <DEDUP_REMOVED lines=13> */
.L_x_364:
[----:B------:R-:W-:Y:S05]  /*1e2d0*/  BSYNC B1 ;  /* 0x0000000000017941 */ /* 0x000fea0003800000 */
.L_x_363:
        /* <DEDUP_REMOVED lines=13> */
.L_x_366:
[----:B------:R-:W-:Y:S05]  /*1e3b0*/  BSYNC B1 ;  /* 0x0000000000017941 */ /* 0x000fea0003800000 */
.L_x_365:
        /* <DEDUP_REMOVED lines=13> */
.L_x_368:
[----:B------:R-:W-:Y:S05]  /*1e490*/  BSYNC B1 ;  /* 0x0000000000017941 */ /* 0x000fea0003800000 */
.L_x_367:
        /* <DEDUP_REMOVED lines=13> */
.L_x_370:
[----:B------:R-:W-:Y:S05]  /*1e570*/  BSYNC B1 ;  /* 0x0000000000017941 */ /* 0x000fea0003800000 */
.L_x_369:
        /* <DEDUP_REMOVED lines=13> */
.L_x_372:
[----:B------:R-:W-:Y:S05]  /*1e650*/  BSYNC B1 ;  /* 0x0000000000017941 */ /* 0x000fea0003800000 */
.L_x_371:
        /* <DEDUP_REMOVED lines=13> */
.L_x_374:
[----:B------:R-:W-:Y:S05]  /*1e730*/  BSYNC B1 ;  /* 0x0000000000017941 */ /* 0x000fea0003800000 */
.L_x_373:
        /* <DEDUP_REMOVED lines=13> */
.L_x_376:
[----:B------:R-:W-:Y:S05]  /*1e810*/  BSYNC B1 ;  /* 0x0000000000017941 */ /* 0x000fea0003800000 */
.L_x_375:
        /* <DEDUP_REMOVED lines=13> */
.L_x_378:
[----:B------:R-:W-:Y:S05]  /*1e8f0*/  BSYNC B1 ;  /* 0x0000000000017941 */ /* 0x000fea0003800000 */
.L_x_377:
        /* <DEDUP_REMOVED lines=13> */
.L_x_380:
[----:B------:R-:W-:Y:S05]  /*1e9d0*/  BSYNC B1 ;  /* 0x0000000000017941 */ /* 0x000fea0003800000 */
.L_x_379:
        /* <DEDUP_REMOVED lines=13> */
.L_x_382:
[----:B------:R-:W-:Y:S05]  /*1eab0*/  BSYNC B1 ;  /* 0x0000000000017941 */ /* 0x000fea0003800000 */
.L_x_381:
        /* <DEDUP_REMOVED lines=13> */
.L_x_384:
[----:B------:R-:W-:Y:S05]  /*1eb90*/  BSYNC B1 ;  /* 0x0000000000017941 */ /* 0x000fea0003800000 */
.L_x_383:
        /* <DEDUP_REMOVED lines=13> */
.L_x_386:
[----:B------:R-:W-:Y:S05]  /*1ec70*/  BSYNC B1 ;  /* 0x0000000000017941 */ /* 0x000fea0003800000 */
.L_x_385:
        /* <DEDUP_REMOVED lines=13> */
.L_x_388:
[----:B------:R-:W-:Y:S05]  /*1ed50*/  BSYNC B1 ;  /* 0x0000000000017941 */ /* 0x000fea0003800000 */
.L_x_387:
        /* <DEDUP_REMOVED lines=13> */
.L_x_390:
[----:B------:R-:W-:Y:S05]  /*1ee30*/  BSYNC B1 ;  /* 0x0000000000017941 */ /* 0x000fea0003800000 */
.L_x_389:
        /* <DEDUP_REMOVED lines=13> */
.L_x_392:
[----:B------:R-:W-:Y:S05]  /*1ef10*/  BSYNC B1 ;  /* 0x0000000000017941 */ /* 0x000fea0003800000 */
.L_x_391:
        /* <DEDUP_REMOVED lines=13> */
.L_x_394:
[----:B------:R-:W-:Y:S05]  /*1eff0*/  BSYNC B1 ;  /* 0x0000000000017941 */ /* 0x000fea0003800000 */
.L_x_393:
        /* <DEDUP_REMOVED lines=13> */
.L_x_396:
[----:B------:R-:W-:Y:S05]  /*1f0d0*/  BSYNC B1 ;  /* 0x0000000000017941 */ /* 0x000fea0003800000 */
.L_x_395:
        /* <DEDUP_REMOVED lines=13> */
.L_x_398:
[----:B------:R-:W-:Y:S05]  /*1f1b0*/  BSYNC B1 ;  /* 0x0000000000017941 */ /* 0x000fea0003800000 */
.L_x_397:
        /* <DEDUP_REMOVED lines=13> */
.L_x_400:
[----:B------:R-:W-:Y:S05]  /*1f290*/  BSYNC B1 ;  /* 0x0000000000017941 */ /* 0x000fea0003800000 */
.L_x_399:
        /* <DEDUP_REMOVED lines=13> */
.L_x_402:
[----:B------:R-:W-:Y:S05]  /*1f370*/  BSYNC B1 ;  /* 0x0000000000017941 */ /* 0x000fea0003800000 */
.L_x_401:
        /* <DEDUP_REMOVED lines=13> */
.L_x_404:
[----:B------:R-:W-:Y:S05]  /*1f450*/  BSYNC B1 ;  /* 0x0000000000017941 */ /* 0x000fea0003800000 */
.L_x_403:
        /* <DEDUP_REMOVED lines=13> */
.L_x_406:
[----:B------:R-:W-:Y:S05]  /*1f530*/  BSYNC B1 ;  /* 0x0000000000017941 */ /* 0x000fea0003800000 */
.L_x_405:
        /* <DEDUP_REMOVED lines=13> */
.L_x_408:
[----:B------:R-:W-:Y:S05]  /*1f610*/  BSYNC B1 ;  /* 0x0000000000017941 */ /* 0x000fea0003800000 */
.L_x_407:
        /* <DEDUP_REMOVED lines=13> */
.L_x_410:
[----:B------:R-:W-:Y:S05]  /*1f6f0*/  BSYNC B1 ;  /* 0x0000000000017941 */ /* 0x000fea0003800000 */
.L_x_409:
        /* <DEDUP_REMOVED lines=13> */
.L_x_412:
[----:B------:R-:W-:Y:S05]  /*1f7d0*/  BSYNC B1 ;  /* 0x0000000000017941 */ /* 0x000fea0003800000 */
.L_x_411:
        /* <DEDUP_REMOVED lines=13> */
.L_x_414:
[----:B------:R-:W-:Y:S05]  /*1f8b0*/  BSYNC B1 ;  /* 0x0000000000017941 */ /* 0x000fea0003800000 */
.L_x_413:
        /* <DEDUP_REMOVED lines=13> */
.L_x_416:
[----:B------:R-:W-:Y:S05]  /*1f990*/  BSYNC B1 ;  /* 0x0000000000017941 */ /* 0x000fea0003800000 */
.L_x_415:
        /* <DEDUP_REMOVED lines=13> */
.L_x_418:
[----:B------:R-:W-:Y:S05]  /*1fa70*/  BSYNC B1 ;  /* 0x0000000000017941 */ /* 0x000fea0003800000 */
.L_x_417:
        /* <DEDUP_REMOVED lines=13> */
.L_x_420:
[----:B------:R-:W-:Y:S05]  /*1fb50*/  BSYNC B1 ;  /* 0x0000000000017941 */ /* 0x000fea0003800000 */
.L_x_419:
        /* <DEDUP_REMOVED lines=13> */
.L_x_422:
[----:B------:R-:W-:Y:S05]  /*1fc30*/  BSYNC B1 ;  /* 0x0000000000017941 */ /* 0x000fea0003800000 */
.L_x_421:
        /* <DEDUP_REMOVED lines=13> */
.L_x_424:
[----:B------:R-:W-:Y:S05]  /*1fd10*/  BSYNC B1 ;  /* 0x0000000000017941 */ /* 0x000fea0003800000 */
.L_x_423:
        /* <DEDUP_REMOVED lines=13> */
.L_x_426:
[----:B------:R-:W-:Y:S05]  /*1fdf0*/  BSYNC B1 ;  /* 0x0000000000017941 */ /* 0x000fea0003800000 */
.L_x_425:
        /* <DEDUP_REMOVED lines=13> */
.L_x_428:
[----:B------:R-:W-:Y:S05]  /*1fed0*/  BSYNC B1 ;  /* 0x0000000000017941 */ /* 0x000fea0003800000 */
.L_x_427:
        /* <DEDUP_REMOVED lines=13> */
.L_x_430:
[----:B------:R-:W-:Y:S05]  /*1ffb0*/  BSYNC B1 ;  /* 0x0000000000017941 */ /* 0x000fea0003800000 */
.L_x_429:
        /* <DEDUP_REMOVED lines=13> */
.L_x_432:
[----:B------:R-:W-:Y:S05]  /*20090*/  BSYNC B1 ;  /* 0x0000000000017941 */ /* 0x000fea0003800000 */
.L_x_431:
        /* <DEDUP_REMOVED lines=13> */
.L_x_434:
[----:B------:R-:W-:Y:S05]  /*20170*/  BSYNC B1 ;  /* 0x0000000000017941 */ /* 0x000fea0003800000 */
.L_x_433:
        /* <DEDUP_REMOVED lines=13> */
.L_x_436:
[----:B------:R-:W-:Y:S05]  /*20250*/  BSYNC B1 ;  /* 0x0000000000017941 */ /* 0x000fea0003800000 */
.L_x_435:
        /* <DEDUP_REMOVED lines=13> */
.L_x_438:
[----:B------:R-:W-:Y:S05]  /*20330*/  BSYNC B1 ;  /* 0x0000000000017941 */ /* 0x000fea0003800000 */
.L_x_437:
        /* <DEDUP_REMOVED lines=13> */
.L_x_440:
[----:B------:R-:W-:Y:S05]  /*20410*/  BSYNC B1 ;  /* 0x0000000000017941 */ /* 0x000fea0003800000 */
.L_x_439:
        /* <DEDUP_REMOVED lines=13> */
.L_x_442:
[----:B------:R-:W-:Y:S05]  /*204f0*/  BSYNC B1 ;  /* 0x0000000000017941 */ /* 0x000fea0003800000 */
.L_x_441:
        /* <DEDUP_REMOVED lines=13> */
.L_x_444:
[----:B------:R-:W-:Y:S05]  /*205d0*/  BSYNC B1 ;  /* 0x0000000000017941 */ /* 0x000fea0003800000 */
.L_x_443:
        /* <DEDUP_REMOVED lines=13> */
.L_x_446:
[----:B------:R-:W-:Y:S05]  /*206b0*/  BSYNC B1 ;  /* 0x0000000000017941 */ /* 0x000fea0003800000 */
.L_x_445:
        /* <DEDUP_REMOVED lines=13> */
.L_x_448:
[----:B------:R-:W-:Y:S05]  /*20790*/  BSYNC B1 ;  /* 0x0000000000017941 */ /* 0x000fea0003800000 */
.L_x_447:
        /* <DEDUP_REMOVED lines=13> */
.L_x_450:
[----:B------:R-:W-:Y:S05]  /*20870*/  BSYNC B1 ;  /* 0x0000000000017941 */ /* 0x000fea0003800000 */
.L_x_449:
        /* <DEDUP_REMOVED lines=13> */
.L_x_452:
[----:B------:R-:W-:Y:S05]  /*20950*/  BSYNC B1 ;  /* 0x0000000000017941 */ /* 0x000fea0003800000 */
.L_x_451:
        /* <DEDUP_REMOVED lines=13> */
.L_x_454:
[----:B------:R-:W-:Y:S05]  /*20a30*/  BSYNC B1 ;  /* 0x0000000000017941 */ /* 0x000fea0003800000 */
.L_x_453:
        /* <DEDUP_REMOVED lines=13> */
.L_x_456:
[----:B------:R-:W-:Y:S05]  /*20b10*/  BSYNC B1 ;  /* 0x0000000000017941 */ /* 0x000fea0003800000 */
.L_x_455:
        /* <DEDUP_REMOVED lines=13> */
.L_x_458:
[----:B------:R-:W-:Y:S05]  /*20bf0*/  BSYNC B1 ;  /* 0x0000000000017941 */ /* 0x000fea0003800000 */
.L_x_457:
        /* <DEDUP_REMOVED lines=13> */
.L_x_460:
[----:B------:R-:W-:Y:S05]  /*20cd0*/  BSYNC B1 ;  /* 0x0000000000017941 */ /* 0x000fea0003800000 */
.L_x_459:
        /* <DEDUP_REMOVED lines=13> */
.L_x_462:
[----:B------:R-:W-:Y:S05]  /*20db0*/  BSYNC B1 ;  /* 0x0000000000017941 */ /* 0x000fea0003800000 */
.L_x_461:
        /* <DEDUP_REMOVED lines=13> */
.L_x_464:
[----:B------:R-:W-:Y:S05]  /*20e90*/  BSYNC B1 ;  /* 0x0000000000017941 */ /* 0x000fea0003800000 */
.L_x_463:
        /* <DEDUP_REMOVED lines=13> */
.L_x_466:
[----:B------:R-:W-:Y:S05]  /*20f70*/  BSYNC B1 ;  /* 0x0000000000017941 */ /* 0x000fea0003800000 */
.L_x_465:
        /* <DEDUP_REMOVED lines=13> */
.L_x_468:
[----:B------:R-:W-:Y:S05]  /*21050*/  BSYNC B1 ;  /* 0x0000000000017941 */ /* 0x000fea0003800000 */
.L_x_467:
        /* <DEDUP_REMOVED lines=13> */
.L_x_470:
[----:B------:R-:W-:Y:S05]  /*21130*/  BSYNC B1 ;  /* 0x0000000000017941 */ /* 0x000fea0003800000 */
.L_x_469:
        /* <DEDUP_REMOVED lines=13> */
.L_x_472:
[----:B------:R-:W-:Y:S05]  /*21210*/  BSYNC B1 ;  /* 0x0000000000017941 */ /* 0x000fea0003800000 */
.L_x_471:
        /* <DEDUP_REMOVED lines=13> */
.L_x_474:
[----:B------:R-:W-:Y:S05]  /*212f0*/  BSYNC B1 ;  /* 0x0000000000017941 */ /* 0x000fea0003800000 */
.L_x_473:
        /* <DEDUP_REMOVED lines=13> */
.L_x_476:
[----:B------:R-:W-:Y:S05]  /*213d0*/  BSYNC B1 ;  /* 0x0000000000017941 */ /* 0x000fea0003800000 */
.L_x_475:
        /* <DEDUP_REMOVED lines=13> */
.L_x_478:
[----:B------:R-:W-:Y:S05]  /*214b0*/  BSYNC B1 ;  /* 0x0000000000017941 */ /* 0x000fea0003800000 */
.L_x_477:
        /* <DEDUP_REMOVED lines=13> */
.L_x_480:
[----:B------:R-:W-:Y:S05]  /*21590*/  BSYNC B1 ;  /* 0x0000000000017941 */ /* 0x000fea0003800000 */
.L_x_479:
        /* <DEDUP_REMOVED lines=13> */
.L_x_482:
[----:B------:R-:W-:Y:S05]  /*21670*/  BSYNC B1 ;  /* 0x0000000000017941 */ /* 0x000fea0003800000 */
.L_x_481:
        /* <DEDUP_REMOVED lines=13> */
.L_x_484:
[----:B------:R-:W-:Y:S05]  /*21750*/  BSYNC B1 ;  /* 0x0000000000017941 */ /* 0x000fea0003800000 */
.L_x_483:
        /* <DEDUP_REMOVED lines=13> */
.L_x_486:
[----:B------:R-:W-:Y:S05]  /*21830*/  BSYNC B1 ;  /* 0x0000000000017941 */ /* 0x000fea0003800000 */
.L_x_485:
        /* <DEDUP_REMOVED lines=13> */
.L_x_488:
[----:B------:R-:W-:Y:S05]  /*21910*/  BSYNC B1 ;  /* 0x0000000000017941 */ /* 0x000fea0003800000 */
.L_x_487:
        /* <DEDUP_REMOVED lines=13> */
.L_x_490:
[----:B------:R-:W-:Y:S05]  /*219f0*/  BSYNC B1 ;  /* 0x0000000000017941 */ /* 0x000fea0003800000 */
.L_x_489:
        /* <DEDUP_REMOVED lines=13> */
.L_x_492:
[----:B------:R-:W-:Y:S05]  /*21ad0*/  BSYNC B1 ;  /* 0x0000000000017941 */ /* 0x000fea0003800000 */
.L_x_491:
        /* <DEDUP_REMOVED lines=13> */
.L_x_494:
[----:B------:R-:W-:Y:S05]  /*21bb0*/  BSYNC B1 ;  /* 0x0000000000017941 */ /* 0x000fea0003800000 */
.L_x_493:
        /* <DEDUP_REMOVED lines=13> */
.L_x_496:
[----:B------:R-:W-:Y:S05]  /*21c90*/  BSYNC B1 ;  /* 0x0000000000017941 */ /* 0x000fea0003800000 */
.L_x_495:
        /* <DEDUP_REMOVED lines=13> */
.L_x_498:
[----:B------:R-:W-:Y:S05]  /*21d70*/  BSYNC B1 ;  /* 0x0000000000017941 */ /* 0x000fea0003800000 */
.L_x_497:
        /* <DEDUP_REMOVED lines=13> */
.L_x_500:
[----:B------:R-:W-:Y:S05]  /*21e50*/  BSYNC B1 ;  /* 0x0000000000017941 */ /* 0x000fea0003800000 */
.L_x_499:
        /* <DEDUP_REMOVED lines=13> */
.L_x_502:
[----:B------:R-:W-:Y:S05]  /*21f30*/  BSYNC B1 ;  /* 0x0000000000017941 */ /* 0x000fea0003800000 */
.L_x_501:
        /* <DEDUP_REMOVED lines=13> */
.L_x_504:
[----:B------:R-:W-:Y:S05]  /*22010*/  BSYNC B1 ;  /* 0x0000000000017941 */ /* 0x000fea0003800000 */
.L_x_503:
        /* <DEDUP_REMOVED lines=13> */
.L_x_506:
[----:B------:R-:W-:Y:S05]  /*220f0*/  BSYNC B1 ;  /* 0x0000000000017941 */ /* 0x000fea0003800000 */
.L_x_505:
        /* <DEDUP_REMOVED lines=13> */
.L_x_508:
[----:B------:R-:W-:Y:S05]  /*221d0*/  BSYNC B1 ;  /* 0x0000000000017941 */ /* 0x000fea0003800000 */
.L_x_507:
        /* <DEDUP_REMOVED lines=13> */
.L_x_510:
[----:B------:R-:W-:Y:S05]  /*222b0*/  BSYNC B1 ;  /* 0x0000000000017941 */ /* 0x000fea0003800000 */
.L_x_509:
        /* <DEDUP_REMOVED lines=13> */
.L_x_512:
[----:B------:R-:W-:Y:S05]  /*22390*/  BSYNC B1 ;  /* 0x0000000000017941 */ /* 0x000fea0003800000 */
.L_x_511:
        /* <DEDUP_REMOVED lines=13> */
.L_x_514:
[----:B------:R-:W-:Y:S05]  /*22470*/  BSYNC B1 ;  /* 0x0000000000017941 */ /* 0x000fea0003800000 */
.L_x_513:
        /* <DEDUP_REMOVED lines=13> */
.L_x_516:
[----:B------:R-:W-:Y:S05]  /*22550*/  BSYNC B1 ;  /* 0x0000000000017941 */ /* 0x000fea0003800000 */
.L_x_515:
        /* <DEDUP_REMOVED lines=13> */
.L_x_518:
[----:B------:R-:W-:Y:S05]  /*22630*/  BSYNC B1 ;  /* 0x0000000000017941 */ /* 0x000fea0003800000 */
.L_x_517:
        /* <DEDUP_REMOVED lines=13> */
.L_x_520:
[----:B------:R-:W-:Y:S05]  /*22710*/  BSYNC B1 ;  /* 0x0000000000017941 */ /* 0x000fea0003800000 */
.L_x_519:
        /* <DEDUP_REMOVED lines=13> */
.L_x_522:
[----:B------:R-:W-:Y:S05]  /*227f0*/  BSYNC B1 ;  /* 0x0000000000017941 */ /* 0x000fea0003800000 */
.L_x_521:
        /* <DEDUP_REMOVED lines=13> */
.L_x_524:
[----:B------:R-:W-:Y:S05]  /*228d0*/  BSYNC B1 ;  /* 0x0000000000017941 */ /* 0x000fea0003800000 */
.L_x_523:
        /* <DEDUP_REMOVED lines=13> */
.L_x_526:
[----:B------:R-:W-:Y:S05]  /*229b0*/  BSYNC B1 ;  /* 0x0000000000017941 */ /* 0x000fea0003800000 */
.L_x_525:
        /* <DEDUP_REMOVED lines=13> */
.L_x_528:
[----:B------:R-:W-:Y:S05]  /*22a90*/  BSYNC B1 ;  /* 0x0000000000017941 */ /* 0x000fea0003800000 */
.L_x_527:
        /* <DEDUP_REMOVED lines=13> */
.L_x_530:
[----:B------:R-:W-:Y:S05]  /*22b70*/  BSYNC B1 ;  /* 0x0000000000017941 */ /* 0x000fea0003800000 */
.L_x_529:
        /* <DEDUP_REMOVED lines=13> */
.L_x_532:
[----:B------:R-:W-:Y:S05]  /*22c50*/  BSYNC B1 ;  /* 0x0000000000017941 */ /* 0x000fea0003800000 */
.L_x_531:
        /* <DEDUP_REMOVED lines=13> */
.L_x_534:
[----:B------:R-:W-:Y:S05]  /*22d30*/  BSYNC B1 ;  /* 0x0000000000017941 */ /* 0x000fea0003800000 */
.L_x_533:
        /* <DEDUP_REMOVED lines=13> */
.L_x_536:
[----:B------:R-:W-:Y:S05]  /*22e10*/  BSYNC B1 ;  /* 0x0000000000017941 */ /* 0x000fea0003800000 */
.L_x_535:
        /* <DEDUP_REMOVED lines=13> */
.L_x_538:
[----:B------:R-:W-:Y:S05]  /*22ef0*/  BSYNC B1 ;  /* 0x0000000000017941 */ /* 0x000fea0003800000 */
.L_x_537:
        /* <DEDUP_REMOVED lines=13> */
.L_x_540:
[----:B------:R-:W-:Y:S05]  /*22fd0*/  BSYNC B1 ;  /* 0x0000000000017941 */ /* 0x000fea0003800000 */
.L_x_539:
        /* <DEDUP_REMOVED lines=13> */
.L_x_542:
[----:B------:R-:W-:Y:S05]  /*230b0*/  BSYNC B1 ;  /* 0x0000000000017941 */ /* 0x000fea0003800000 */
.L_x_541:
        /* <DEDUP_REMOVED lines=13> */
.L_x_544:
[----:B------:R-:W-:Y:S05]  /*23190*/  BSYNC B1 ;  /* 0x0000000000017941 */ /* 0x000fea0003800000 */
.L_x_543:
        /* <DEDUP_REMOVED lines=13> */
.L_x_546:
[----:B------:R-:W-:Y:S05]  /*23270*/  BSYNC B1 ;  /* 0x0000000000017941 */ /* 0x000fea0003800000 */
.L_x_545:
[----:B--234-:R-:W2:Y:S01]  /*23280*/  LDL.LU R3, [R1+0x444] ;  /* 0x0004440001037983 */ /* 0x01cea20000300800 */
[----:B-----5:R-:W-:Y:S01]  /*23290*/  LOP3.LUT R6, R6, 0xff, RZ, 0xc0, !PT ;  /* 0x000000ff06067812 */ /* 0x020fe200078ec0ff */
[----:B------:R-:W-:Y:S01]  /*232a0*/  BSSY B1, `(.L_x_547) ;  /* 0x000000b000017945 */ /* 0x000fe20003800000 */
[----:B------:R-:W-:Y:S02]  /*232b0*/  ISETP.LT.OR P2, PT, R0, 0xf9, !P1 ;  /* 0x000000f90000780c */ /* 0x000fe40004f41670 */
[----:B------:R-:W-:Y:S02]  /*232c0*/  F2FP.F16.E5M2.UNPACK_B R6, R6 ;  /* 0x00000006ff06723e */ /* 0x000fe400020004ff */
[----:B------:R-:W-:-:S03]  /*232d0*/  PRMT R2, RZ, 0x7610, R2 ;  /* 0x00007610ff027816 */ /* 0x000fc60000000002 */
[----:B------:R-:W-:-:S05]  /*232e0*/  HADD2.F32 R6, -RZ, R6.H0_H0 ;  /* 0x20000006ff067230 */ /* 0x000fca0000004100 */
[----:B------:R-:W-:-:S04]  /*232f0*/  FMUL R6, R6, UR21 ;  /* 0x0000001506067c20 */ /* 0x000fc80008400000 */
[----:B--2---:R-:W-:-:S05]  /*23300*/  FFMA R6, R3, UR20, R6 ;  /* 0x0000001403067c23 */ /* 0x004fca0008000006 */
[----:B------:R-:W-:-:S05]  /*23310*/  F2FP.SATFINITE.E5M2.F32.PACK_AB_MERGE_C R3, RZ, R6, RZ ;  /* 0x00000006ff03723e */ /* 0x000fca00048060ff */
[----:B------:R2:W-:Y:S01]  /*23320*/  @!P0 STG.E.U8 desc[UR14][R30.64+0xf9], R3 ;  /* 0x0000f9031e008986 */ /* 0x0005e2000c10110e */
[----:B------:R-:W-:Y:S05]  /*23330*/  @P2 BRA `(.L_x_548) ;  /* 0x0000000000042947 */ /* 0x000fea0003800000 */
[----:B------:R3:W5:Y:S02]  /*23340*/  LDG.E.U8 R2, desc[UR14][R4.64+0xf8] ;  /* 0x0000f80e04027981 */ /* 0x000764000c1e1100 */
.L_x_548:
[----:B------:R-:W-:Y:S05]  /*23350*/  BSYNC B1 ;  /* 0x0000000000017941 */ /* 0x000fea0003800000 */
.L_x_547:
[----:B--2---:R-:W2:Y:S01]  /*23360*/  LDL.LU R3, [R1+0x448] ;  /* 0x0004480001037983 */ /* 0x004ea20000300800 */
        /* <DEDUP_REMOVED lines=12> */
.L_x_550:
[----:B------:R-:W-:Y:S05]  /*23430*/  BSYNC B1 ;  /* 0x0000000000017941 */ /* 0x000fea0003800000 */
.L_x_549:
[----:B------:R-:W-:Y:S05]  /*23440*/  @P1 BRA `(.L_x_551) ;  /* 0x0000004800841947 */ /* 0x000fea0003800000 */
[----:B------:R-:W2:Y:S01]  /*23450*/  LDL.LU R2, [R1+0x44c] ;  /* 0x00044c0001027983 */ /* 0x000ea20000300800 */
[----:B-----5:R-:W-:-:S04]  /*23460*/  LOP3.LUT R0, R0, 0xff, RZ, 0xc0, !PT ;  /* 0x000000ff00007812 */ /* 0x020fc800078ec0ff */
[----:B------:R-:W-:-:S05]  /*23470*/  F2FP.F16.E5M2.UNPACK_B R0, R0 ;  /* 0x00000000ff00723e */ /* 0x000fca00020004ff */
[----:B------:R-:W-:-:S05]  /*23480*/  HADD2.F32 R0, -RZ, R0.H0_H0 ;  /* 0x20000000ff007230 */ /* 0x000fca0000004100 */
[----:B------:R-:W-:-:S04]  /*23490*/  FMUL R0, R0, UR21 ;  /* 0x0000001500007c20 */ /* 0x000fc80008400000 */
[----:B--2---:R-:W-:-:S05]  /*234a0*/  FFMA R0, R2, UR20, R0 ;  /* 0x0000001402007c23 */ /* 0x004fca0008000000 */
[----:B------:R-:W-:-:S05]  /*234b0*/  F2FP.SATFINITE.E5M2.F32.PACK_AB_MERGE_C R3, RZ, R0, RZ ;  /* 0x00000000ff03723e */ /* 0x000fca00048060ff */
[----:B------:R2:W-:Y:S01]  /*234c0*/  STG.E.U8 desc[UR14][R28.64+0xf9], R3 ;  /* 0x0000f9031c007986 */ /* 0x0005e2000c10110e */
[----:B------:R-:W-:Y:S05]  /*234d0*/  BRA `(.L_x_551) ;  /* 0x0000004800607947 */ /* 0x000fea0003800000 */
.L_x_38:
[----:B------:R-:W-:Y:S01]  /*234e0*/  ISETP.GE.AND P3, PT, R34, 0x1, PT ;  /* 0x000000012200780c */ /* 0x000fe20003f66270 */
[----:B-----5:R-:W-:Y:S01]  /*234f0*/  FMUL R2, R2, UR20 ;  /* 0x0000001402027c20 */ /* 0x020fe20008400000 */
[----:B------:R-:W2:Y:S02]  /*23500*/  LDL.LU R40, [R1+0x200] ;  /* 0x0002000001287983 */ /* 0x000ea40000300800 */
[----:B------:R-:W-:Y:S02]  /*23510*/  ISETP.LT.OR P0, PT, R0, 0x1, !P3 ;  /* 0x000000010000780c */ /* 0x000fe40005f01670 */
[----:B------:R-:W-:Y:S01]  /*23520*/  F2FP.SATFINITE.E5M2.F32.PACK_AB_MERGE_C R2, RZ, R2, RZ ;  /* 0x00000002ff02723e */ /* 0x000fe200048060ff */
[----:B------:R-:W-:Y:S01]  /*23530*/  FMUL R3, R3, UR20 ;  /* 0x0000001403037c20 */ /* 0x000fe20008400000 */
[----:B------:R-:W-:Y:S01]  /*23540*/  ISETP.GE.AND P2, PT, R34, 0x9, PT ;  /* 0x000000092200780c */ /* 0x000fe20003f46270 */
[----:B------:R-:W-:Y:S01]  /*23550*/  FMUL R4, R4, UR20 ;  /* 0x0000001404047c20 */ /* 0x000fe20008400000 */
[----:B------:R-:W-:Y:S01]  /*23560*/  FMUL R5, R5, UR20 ;  /* 0x0000001405057c20 */ /* 0x000fe20008400000 */
[----:B------:R-:W-:Y:S01]  /*23570*/  ISETP.LT.OR P1, PT, R0, 0x9, !P3 ;  /* 0x000000090000780c */ /* 0x000fe20005f21670 */
[----:B------:R-:W-:Y:S01]  /*23580*/  FMUL R6, R6, UR20 ;  /* 0x0000001406067c20 */ /* 0x000fe20008400000 */
[----:B------:R-:W-:Y:S01]  /*23590*/  ISETP.LT.OR P5, PT, R0, 0xa, !P3 ;  /* 0x0000000a0000780c */ /* 0x000fe20005fa1670 */
[----:B------:R-:W-:Y:S01]  /*235a0*/  FMUL R7, R7, UR20 ;  /* 0x0000001407077c20 */ /* 0x000fe20008400000 */
[----:B------:R-:W-:Y:S01]  /*235b0*/  FMUL R8, R8, UR20 ;  /* 0x0000001408087c20 */ /* 0x000fe20008400000 */
[----:B------:R-:W-:Y:S01]  /*235c0*/  FMUL R9, R9, UR20 ;  /* 0x0000001409097c20 */ /* 0x000fe20008400000 */
[----:B------:R-:W-:Y:S01]  /*235d0*/  @!P0 STG.E.U8 desc[UR14][R24.64], R2 ;  /* 0x0000000218008986 */ /* 0x000fe2000c10110e */
[----:B------:R-:W-:-:S02]  /*235e0*/  ISETP.LT.OR P0, PT, R0, 0x2, !P3 ;  /* 0x000000020000780c */ /* 0x000fc40005f01670 */
[----:B------:R-:W-:Y:S01]  /*235f0*/  F2FP.SATFINITE.E5M2.F32.PACK_AB_MERGE_C R3, RZ, R3, RZ ;  /* 0x00000003ff03723e */ /* 0x000fe200048060ff */
[----:B------:R-:W-:Y:S01]  /*23600*/  FMUL R10, R10, UR20 ;  /* 0x000000140a0a7c20 */ /* 0x000fe20008400000 */
[----:B------:R-:W-:Y:S01]  /*23610*/  F2FP.SATFINITE.E5M2.F32.PACK_AB_MERGE_C R4, RZ, R4, RZ ;  /* 0x00000004ff04723e */ /* 0x000fe200048060ff */
[----:B------:R-:W-:Y:S01]  /*23620*/  FMUL R11, R11, UR20 ;  /* 0x000000140b0b7c20 */ /* 0x000fe20008400000 */
[----:B------:R-:W-:Y:S01]  /*23630*/  FMUL R12, R12, UR20 ;  /* 0x000000140c0c7c20 */ /* 0x000fe20008400000 */
[----:B------:R-:W-:Y:S01]  /*23640*/  FMUL R13, R13, UR20 ;  /* 0x000000140d0d7c20 */ /* 0x000fe20008400000 */
[----:B------:R-:W-:Y:S01]  /*23650*/  FMUL R14, R14, UR20 ;  /* 0x000000140e0e7c20 */ /* 0x000fe20008400000 */
[----:B------:R-:W-:Y:S01]  /*23660*/  FMUL R15, R15, UR20 ;  /* 0x000000140f0f7c20 */ /* 0x000fe20008400000 */
[----:B------:R-:W-:Y:S01]  /*23670*/  FMUL R16, R16, UR20 ;  /* 0x0000001410107c20 */ /* 0x000fe20008400000 */
[----:B------:R-:W-:Y:S01]  /*23680*/  FMUL R17, R17, UR20 ;  /* 0x0000001411117c20 */ /* 0x000fe20008400000 */
[----:B------:R-:W-:Y:S01]  /*23690*/  FMUL R18, R18, UR20 ;  /* 0x0000001412127c20 */ /* 0x000fe20008400000 */
[----:B------:R0:W-:Y:S01]  /*236a0*/  @!P0 STG.E.U8 desc[UR14][R24.64+0x1], R3 ;  /* 0x0000010318008986 */ /* 0x0001e2000c10110e */
[----:B------:R-:W-:-:S02]  /*236b0*/  ISETP.LT.OR P0, PT, R0, 0x1, !P2 ;  /* 0x000000010000780c */ /* 0x000fc40005701670 */
[----:B------:R-:W-:Y:S01]  /*236c0*/  F2FP.SATFINITE.E5M2.F32.PACK_AB_MERGE_C R5, RZ, R5, RZ ;  /* 0x00000005ff05723e */ /* 0x000fe200048060ff */
[----:B------:R-:W-:Y:S01]  /*236d0*/  FMUL R19, R19, UR20 ;  /* 0x0000001413137c20 */ /* 0x000fe20008400000 */
[----:B------:R-:W-:Y:S01]  /*236e0*/  FMUL R20, R20, UR20 ;  /* 0x0000001414147c20 */ /* 0x000fe20008400000 */
[----:B------:R-:W-:Y:S01]  /*236f0*/  FMUL R21, R21, UR20 ;  /* 0x0000001415157c20 */ /* 0x000fe20008400000 */
[----:B------:R-:W3:Y:S07]  /*23700*/  LDL.LU R39, [R1+0x204] ;  /* 0x0002040001277983 */ /* 0x000eee0000300800 */
[----:B------:R-:W-:Y:S01]  /*23710*/  @!P0 STG.E.U8 desc[UR14][R26.64], R4 ;  /* 0x000000041a008986 */ /* 0x000fe2000c10110e */
[----:B------:R-:W-:-:S02]  /*23720*/  ISETP.LT.OR P0, PT, R0, 0x2, !P2 ;  /* 0x000000020000780c */ /* 0x000fc40005701670 */
[----:B------:R-:W-:Y:S01]  /*23730*/  F2FP.SATFINITE.E5M2.F32.PACK_AB_MERGE_C R6, RZ, R6, RZ ;  /* 0x00000006ff06723e */ /* 0x000fe200048060ff */
[----:B------:R-:W-:Y:S01]  /*23740*/  FMUL R22, R22, UR20 ;  /* 0x0000001416167c20 */ /* 0x000fe20008400000 */
[----:B------:R-:W-:Y:S01]  /*23750*/  F2FP.SATFINITE.E5M2.F32.PACK_AB_MERGE_C R7, RZ, R7, RZ ;  /* 0x00000007ff07723e */ /* 0x000fe200048060ff */
[----:B------:R-:W4:Y:S08]  /*23760*/  LDL.LU R35, [R1+0x208] ;  /* 0x0002080001237983 */ /* 0x000f300000300800 */
[----:B------:R1:W-:Y:S01]  /*23770*/  @!P0 STG.E.U8 desc[UR14][R26.64+0x1], R5 ;  /* 0x000001051a008986 */ /* 0x0003e2000c10110e */
[----:B------:R-:W-:-:S02]  /*23780*/  ISETP.LT.OR P0, PT, R0, 0x9, !P2 ;  /* 0x000000090000780c */ /* 0x000fc40005701670 */
[----:B------:R-:W-:Y:S01]  /*23790*/  F2FP.SATFINITE.E5M2.F32.PACK_AB_MERGE_C R8, RZ, R8, RZ ;  /* 0x00000008ff08723e */ /* 0x000fe200048060ff */
[----:B------:R-:W-:Y:S01]  /*237a0*/  @!P1 STG.E.U8 desc[UR14][R24.64+0x8], R6 ;  /* 0x0000080618009986 */ /* 0x000fe2000c10110e */
[----:B------:R-:W-:-:S03]  /*237b0*/  ISETP.LT.OR P1, PT, R0, 0xa, !P2 ;  /* 0x0000000a0000780c */ /* 0x000fc60005721670 */
[----:B------:R-:W-:Y:S01]  /*237c0*/  @!P5 STG.E.U8 desc[UR14][R24.64+0x9], R7 ;  /* 0x000009071800d986 */ /* 0x000fe2000c10110e */
[C---:B------:R-:W-:Y:S02]  /*237d0*/  ISETP.LT.OR P5, PT, R0.reuse, 0x11, !P3 ;  /* 0x000000110000780c */ /* 0x040fe40005fa1670 */
[----:B------:R-:W-:Y:S01]  /*237e0*/  F2FP.SATFINITE.E5M2.F32.PACK_AB_MERGE_C R9, RZ, R9, RZ ;  /* 0x00000009ff09723e */ /* 0x000fe200048060ff */
[----:B------:R-:W-:Y:S01]  /*237f0*/  FMUL R23, R23, UR20 ;  /* 0x0000001417177c20 */ /* 0x000fe20008400000 */
[----:B------:R-:W-:Y:S01]  /*23800*/  F2FP.SATFINITE.E5M2.F32.PACK_AB_MERGE_C R10, RZ, R10, RZ ;  /* 0x0000000aff0a723e */ /* 0x000fe200048060ff */
[----:B------:R-:W-:Y:S01]  /*23810*/  @!P0 STG.E.U8 desc[UR14][R26.64+0x8], R8 ;  /* 0x000008081a008986 */ /* 0x000fe2000c10110e */
[C---:B------:R-:W-:Y:S02]  /*23820*/  ISETP.LT.OR P0, PT, R0.reuse, 0x12, !P3 ;  /* 0x000000120000780c */ /* 0x040fe40005f01670 */
[----:B------:R-:W-:Y:S01]  /*23830*/  F2FP.SATFINITE.E5M2.F32.PACK_AB_MERGE_C R11, RZ, R11, RZ ;  /* 0x0000000bff0b723e */ /* 0x000fe200048060ff */
[----:B------:R-:W-:Y:S01]  /*23840*/  @!P1 STG.E.U8 desc[UR14][R26.64+0x9], R9 ;  /* 0x000009091a009986 */ /* 0x000fe2000c10110e */
[----:B------:R-:W-:-:S03]  /*23850*/  ISETP.LT.OR P1, PT, R0, 0x11, !P2 ;  /* 0x000000110000780c */ /* 0x000fc60005721670 */
[----:B------:R-:W-:Y:S01]  /*23860*/  @!P5 STG.E.U8 desc[UR14][R24.64+0x10], R10 ;  /* 0x0000100a1800d986 */ /* 0x000fe2000c10110e */
[C---:B------:R-:W-:Y:S02]  /*23870*/  ISETP.LT.OR P5, PT, R0.reuse, 0x12, !P2 ;  /* 0x000000120000780c */ /* 0x040fe400057a1670 */
[----:B------:R-:W-:Y:S01]  /*23880*/  F2FP.SATFINITE.E5M2.F32.PACK_AB_MERGE_C R12, RZ, R12, RZ ;  /* 0x0000000cff0c723e */ /* 0x000fe200048060ff */
[----:B------:R-:W3:Y:S04]  /*23890*/  LDL.LU R33, [R1+0x20c] ;  /* 0x00020c0001217983 */ /* 0x000ee80000300800 */
[----:B------:R-:W-:Y:S01]  /*238a0*/  @!P0 STG.E.U8 desc[UR14][R24.64+0x11], R11 ;  /* 0x0000110b18008986 */ /* 0x000fe2000c10110e */
[----:B------:R-:W-:Y:S02]  /*238b0*/  ISETP.LT.OR P0, PT, R0, 0x19, !P3 ;  /* 0x000000190000780c */ /* 0x000fe40005f01670 */
[----:B------:R-:W-:-:S02]  /*238c0*/  F2FP.SATFINITE.E5M2.F32.PACK_AB_MERGE_C R13, RZ, R13, RZ ;  /* 0x0000000dff0d723e */ /* 0x000fc400048060ff */
[----:B------:R-:W-:Y:S01]  /*238d0*/  F2FP.SATFINITE.E5M2.F32.PACK_AB_MERGE_C R14, RZ, R14, RZ ;  /* 0x0000000eff0e723e */ /* 0x000fe200048060ff */
[----:B------:R-:W-:Y:S01]  /*238e0*/  @!P1 STG.E.U8 desc[UR14][R26.64+0x10], R12 ;  /* 0x0000100c1a009986 */ /* 0x000fe2000c10110e */
[----:B------:R-:W-:-:S03]  /*238f0*/  ISETP.LT.OR P1, PT, R0, 0x1a, !P3 ;  /* 0x0000001a0000780c */ /* 0x000fc60005f21670 */
[----:B------:R-:W-:Y:S01]  /*23900*/  @!P5 STG.E.U8 desc[UR14][R26.64+0x11], R13 ;  /* 0x0000110d1a00d986 */ /* 0x000fe2000c10110e */
[----:B------:R-:W-:-:S03]  /*23910*/  ISETP.LT.OR P5, PT, R0, 0x19, !P2 ;  /* 0x000000190000780c */ /* 0x000fc600057a1670 */
[----:B------:R-:W-:Y:S01]  /*23920*/  @!P0 STG.E.U8 desc[UR14][R24.64+0x18], R14 ;  /* 0x0000180e18008986 */ /* 0x000fe2000c10110e */
[C---:B------:R-:W-:Y:S02]  /*23930*/  ISETP.LT.OR P0, PT, R0.reuse, 0x1a, !P2 ;  /* 0x0000001a0000780c */ /* 0x040fe40005701670 */
[----:B------:R-:W-:Y:S01]  /*23940*/  F2FP.SATFINITE.E5M2.F32.PACK_AB_MERGE_C R15, RZ, R15, RZ ;  /* 0x0000000fff0f723e */ /* 0x000fe200048060ff */
[----:B------:R-:W3:Y:S01]  /*23950*/  LDL.LU R32, [R1+0x210] ;  /* 0x0002100001207983 */ /* 0x000ee20000300800 */
[----:B------:R-:W-:Y:S02]  /*23960*/  F2FP.SATFINITE.E5M2.F32.PACK_AB_MERGE_C R16, RZ, R16, RZ ;  /* 0x00000010ff10723e */ /* 0x000fe400048060ff */
[----:B------:R-:W-:Y:S01]  /*23970*/  F2FP.SATFINITE.E5M2.F32.PACK_AB_MERGE_C R17, RZ, R17, RZ ;  /* 0x00000011ff11723e */ /* 0x000fe200048060ff */
[----:B------:R-:W-:Y:S01]  /*23980*/  @!P1 STG.E.U8 desc[UR14][R24.64+0x19], R15 ;  /* 0x0000190f18009986 */ /* 0x000fe2000c10110e */
[----:B------:R-:W-:-:S03]  /*23990*/  ISETP.LT.OR P1, PT, R0, 0x21, !P3 ;  /* 0x000000210000780c */ /* 0x000fc60005f21670 */
[----:B------:R-:W-:Y:S01]  /*239a0*/  @!P5 STG.E.U8 desc[UR14][R26.64+0x18], R16 ;  /* 0x000018101a00d986 */ /* 0x000fe2000c10110e */
[----:B------:R-:W-:-:S03]  /*239b0*/  ISETP.LT.OR P5, PT, R0, 0x22, !P3 ;  /* 0x000000220000780c */ /* 0x000fc60005fa1670 */
[----:B------:R-:W-:Y:S01]  /*239c0*/  @!P0 STG.E.U8 desc[UR14][R26.64+0x19], R17 ;  /* 0x000019111a008986 */ /* 0x000fe2000c10110e */
[----:B------:R-:W-:Y:S02]  /*239d0*/  ISETP.LT.OR P0, PT, R0, 0x21, !P2 ;  /* 0x000000210000780c */ /* 0x000fe40005701670 */
[----:B------:R-:W-:Y:S01]  /*239e0*/  F2FP.SATFINITE.E5M2.F32.PACK_AB_MERGE_C R18, RZ, R18, RZ ;  /* 0x00000012ff12723e */ /* 0x000fe200048060ff */
[----:B------:R-:W-:Y:S01]  /*239f0*/  FMUL R152, R152, UR20 ;  /* 0x0000001498987c20 */ /* 0x000fe20008400000 */
[----:B------:R-:W-:Y:S01]  /*23a00*/  F2FP.SATFINITE.E5M2.F32.PACK_AB_MERGE_C R19, RZ, R19, RZ ;  /* 0x00000013ff13723e */ /* 0x000fe200048060ff */
[----:B------:R-:W-:Y:S01]  /*23a10*/  FMUL R153, R153, UR20 ;  /* 0x0000001499997c20 */ /* 0x000fe20008400000 */
        /* <DEDUP_REMOVED lines=24> */
[C---:B------:R-:W-:Y:S02]  /*23ba0*/  ISETP.LT.OR P1, PT, R0.reuse, 0x32, !P3 ;  /* 0x000000320000780c */ /* 0x040fe40005f21670 */
[C---:B------:R-:W-:Y:S01]  /*23bb0*/  ISETP.LT.OR P6, PT, R0.reuse, 0x32, !P2 ;  /* 0x000000320000780c */ /* 0x040fe200057c1670 */
[----:B------:R-:W-:Y:S01]  /*23bc0*/  @!P5 STG.E.U8 desc[UR14][R26.64+0x29], R153 ;  /* 0x000029991a00d986 */ /* 0x000fe2000c10110e */
[----:B------:R-:W-:-:S03]  /*23bd0*/  ISETP.LT.OR P5, PT, R0, 0x31, !P2 ;  /* 0x000000310000780c */ /* 0x000fc600057a1670 */
[----:B------:R-:W-:Y:S01]  /*23be0*/  @!P0 STG.E.U8 desc[UR14][R24.64+0x30], R154 ;  /* 0x0000309a18008986 */ /* 0x000fe2000c10110e */
[----:B------:R-:W-:Y:S01]  /*23bf0*/  ISETP.LT.OR P0, PT, R0, 0x39, !P3 ;  /* 0x000000390000780c */ /* 0x000fe20005f01670 */
[----:B------:R-:W-:Y:S01]  /*23c00*/  FMUL R158, R158, UR20 ;  /* 0x000000149e9e7c20 */ /* 0x000fe20008400000 */
[----:B------:R-:W-:Y:S01]  /*23c10*/  F2FP.SATFINITE.E5M2.F32.PACK_AB_MERGE_C R155, RZ, R155, RZ ;  /* 0x0000009bff9b723e */ /* 0x000fe200048060ff */
[----:B------:R-:W-:Y:S01]  /*23c20*/  FMUL R159, R159, UR20 ;  /* 0x000000149f9f7c20 */ /* 0x000fe20008400000 */
        /* <DEDUP_REMOVED lines=36> */
[----:B0-----:R-:W-:Y:S01]  /*23e70*/  F2FP.SATFINITE.E5M2.F32.PACK_AB_MERGE_C R3, RZ, R166, RZ ;  /* 0x000000a6ff03723e */ /* 0x001fe200048060ff */
[----:B------:R-:W-:Y:S01]  /*23e80*/  @!P1 STG.E.U8 desc[UR14][R24.64+0x41], R163 ;  /* 0x000041a318009986 */ /* 0x000fe2000c10110e */
[----:B------:R-:W-:-:S03]  /*23e90*/  ISETP.LT.OR P1, PT, R0, 0x4a, !P3 ;  /* 0x0000004a0000780c */ /* 0x000fc60005f21670 */
[----:B------:R-:W-:Y:S01]  /*23ea0*/  @!P5 STG.E.U8 desc[UR14][R26.64+0x40], R164 ;  /* 0x000040a41a00d986 */ /* 0x000fe2000c10110e */
[----:B------:R-:W-:-:S03]  /*23eb0*/  ISETP.LT.OR P5, PT, R0, 0x49, !P2 ;  /* 0x000000490000780c */ /* 0x000fc600057a1670 */
[----:B------:R-:W-:Y:S01]  /*23ec0*/  @!P6 STG.E.U8 desc[UR14][R26.64+0x41], R165 ;  /* 0x000041a51a00e986 */ /* 0x000fe2000c10110e */
[----:B------:R-:W-:-:S03]  /*23ed0*/  ISETP.LT.OR P6, PT, R0, 0x4a, !P2 ;  /* 0x0000004a0000780c */ /* 0x000fc600057c1670 */
[----:B------:R0:W-:Y:S01]  /*23ee0*/  @!P0 STG.E.U8 desc[UR14][R24.64+0x48], R3 ;  /* 0x0000480318008986 */ /* 0x0001e2000c10110e */
[----:B------:R-:W-:Y:S01]  /*23ef0*/  ISETP.LT.OR P0, PT, R0, 0x51, !P3 ;  /* 0x000000510000780c */ /* 0x000fe20005f01670 */
[----:B------:R-:W-:Y:S01]  /*23f00*/  FMUL R170, R170, UR20 ;  /* 0x00000014aaaa7c20 */ /* 0x000fe20008400000 */
[----:B------:R-:W-:Y:S01]  /*23f10*/  F2FP.SATFINITE.E5M2.F32.PACK_AB_MERGE_C R167, RZ, R167, RZ ;  /* 0x000000a7ffa7723e */ /* 0x000fe200048060ff */
[----:B------:R-:W-:Y:S01]  /*23f20*/  FMUL R171, R171, UR20 ;  /* 0x00000014abab7c20 */ /* 0x000fe20008400000 */
[----:B-1----:R-:W-:Y:S01]  /*23f30*/  F2FP.SATFINITE.E5M2.F32.PACK_AB_MERGE_C R5, RZ, R168, RZ ;  /* 0x000000a8ff05723e */ /* 0x002fe200048060ff */
[----:B------:R-:W-:Y:S01]  /*23f40*/  FMUL R172, R172, UR20 ;  /* 0x00000014acac7c20 */ /* 0x000fe20008400000 */
[----:B------:R-:W-:Y:S01]  /*23f50*/  F2FP.SATFINITE.E5M2.F32.PACK_AB_MERGE_C R169, RZ, R169, RZ ;  /* 0x000000a9ffa9723e */ /* 0x000fe200048060ff */
[----:B------:R-:W-:Y:S01]  /*23f60*/  @!P1 STG.E.U8 desc[UR14][R24.64+0x49], R167 ;  /* 0x000049a718009986 */ /* 0x000fe2000c10110e */
[----:B0-----:R-:W-:-:S03]  /*23f70*/  F2FP.SATFINITE.E5M2.F32.PACK_AB_MERGE_C R3, RZ, R170, RZ ;  /* 0x000000aaff03723e */ /* 0x001fc600048060ff */
[----:B------:R0:W-:Y:S01]  /*23f80*/  @!P5 STG.E.U8 desc[UR14][R26.64+0x48], R5 ;  /* 0x000048051a00d986 */ /* 0x0001e2000c10110e */
[C---:B------:R-:W-:Y:S02]  /*23f90*/  ISETP.LT.OR P1, PT, R0.reuse, 0x52, !P3 ;  /* 0x000000520000780c */ /* 0x040fe40005f21670 */
[C---:B------:R-:W-:Y:S01]  /*23fa0*/  ISETP.LT.OR P5, PT, R0.reuse, 0x51, !P2 ;  /* 0x000000510000780c */ /* 0x040fe200057a1670 */
[----:B------:R-:W-:Y:S01]  /*23fb0*/  @!P6 STG.E.U8 desc[UR14][R26.64+0x49], R169 ;  /* 0x000049a91a00e986 */ /* 0x000fe2000c10110e */
[----:B------:R-:W-:-:S03]  /*23fc0*/  ISETP.LT.OR P6, PT, R0, 0x52, !P2 ;  /* 0x000000520000780c */ /* 0x000fc600057c1670 */
[----:B------:R1:W-:Y:S01]  /*23fd0*/  @!P0 STG.E.U8 desc[UR14][R24.64+0x50], R3 ;  /* 0x0000500318008986 */ /* 0x0003e2000c10110e */
[----:B------:R-:W-:Y:S01]  /*23fe0*/  ISETP.LT.OR P0, PT, R0, 0x59, !P3 ;  /* 0x000000590000780c */ /* 0x000fe20005f01670 */
[----:B------:R-:W-:Y:S01]  /*23ff0*/  FMUL R173, R173, UR20 ;  /* 0x00000014adad7c20 */ /* 0x000fe20008400000 */
[----:B------:R-:W-:Y:S01]  /*24000*/  FMUL R174, R174, UR20 ;  /* 0x00000014aeae7c20 */ /* 0x000fe20008400000 */
[----:B------:R-:W-:Y:S01]  /*24010*/  F2FP.SATFINITE.E5M2.F32.PACK_AB_MERGE_C R171, RZ, R171, RZ ;  /* 0x000000abffab723e */ /* 0x000fe200048060ff */
[----:B------:R-:W-:Y:S01]  /*24020*/  FMUL R175, R175, UR20 ;  /* 0x00000014afaf7c20 */ /* 0x000fe20008400000 */
[----:B0-----:R-:W-:Y:S01]  /*24030*/  F2FP.SATFINITE.E5M2.F32.PACK_AB_MERGE_C R5, RZ, R172, RZ ;  /* 0x000000acff05723e */ /* 0x001fe200048060ff */
[----:B------:R-:W-:Y:S01]  /*24040*/  FMUL R176, R176, UR20 ;  /* 0x00000014b0b07c20 */ /* 0x000fe20008400000 */
[----:B------:R-:W-:Y:S01]  /*24050*/  F2FP.SATFINITE.E5M2.F32.PACK_AB_MERGE_C R173, RZ, R173, RZ ;  /* 0x000000adffad723e */ /* 0x000fe200048060ff */
[----:B------:R-:W-:Y:S01]  /*24060*/  @!P1 STG.E.U8 desc[UR14][R24.64+0x51], R171 ;  /* 0x000051ab18009986 */ /* 0x000fe2000c10110e */
[----:B-1----:R-:W-:-:S03]  /*24070*/  F2FP.SATFINITE.E5M2.F32.PACK_AB_MERGE_C R3, RZ, R174, RZ ;  /* 0x000000aeff03723e */ /* 0x002fc600048060ff */
        /* <DEDUP_REMOVED lines=220> */
[----:B------:R-:W3:Y:S01]  /*24e40*/  LDL.LU R38, [R1+0x214] ;  /* 0x0002140001267983 */ /* 0x000ee20000300800 */
[----:B------:R-:W-:Y:S02]  /*24e50*/  F2FP.SATFINITE.E5M2.F32.PACK_AB_MERGE_C R229, RZ, R229, RZ ;  /* 0x000000e5ffe5723e */ /* 0x000fe400048060ff */
[----:B-1----:R-:W-:Y:S01]  /*24e60*/  F2FP.SATFINITE.E5M2.F32.PACK_AB_MERGE_C R3, RZ, R230, RZ ;  /* 0x000000e6ff03723e */ /* 0x002fe200048060ff */
[----:B------:R-:W-:Y:S01]  /*24e70*/  @!P1 STG.E.U8 desc[UR14][R24.64+0xc1], R227 ;  /* 0x0000c1e318009986 */ /* 0x000fe2000c10110e */
[----:B------:R-:W-:-:S03]  /*24e80*/  ISETP.LT.OR P1, PT, R0, 0xca, !P3 ;  /* 0x000000ca0000780c */ /* 0x000fc60005f21670 */
[----:B------:R0:W-:Y:S01]  /*24e90*/  @!P5 STG.E.U8 desc[UR14][R26.64+0xc0], R5 ;  /* 0x0000c0051a00d986 */ /* 0x0001e2000c10110e */
[----:B------:R-:W-:-:S03]  /*24ea0*/  ISETP.LT.OR P5, PT, R0, 0xc9, !P2 ;  /* 0x000000c90000780c */ /* 0x000fc600057a1670 */
[----:B------:R-:W-:Y:S01]  /*24eb0*/  @!P6 STG.E.U8 desc[UR14][R26.64+0xc1], R229 ;  /* 0x0000c1e51a00e986 */ /* 0x000fe2000c10110e */
[----:B------:R-:W-:-:S03]  /*24ec0*/  ISETP.LT.OR P6, PT, R0, 0xca, !P2 ;  /* 0x000000ca0000780c */ /* 0x000fc600057c1670 */
[----:B------:R3:W-:Y:S01]  /*24ed0*/  @!P0 STG.E.U8 desc[UR14][R24.64+0xc8], R3 ;  /* 0x0000c80318008986 */ /* 0x0007e2000c10110e */
[----:B------:R-:W-:Y:S01]  /*24ee0*/  ISETP.LT.OR P0, PT, R0, 0xd1, !P3 ;  /* 0x000000d10000780c */ /* 0x000fe20005f01670 */
[----:B------:R-:W-:Y:S01]  /*24ef0*/  FMUL R232, R232, UR20 ;  /* 0x00000014e8e87c20 */ /* 0x000fe20008400000 */
[----:B------:R-:W-:Y:S01]  /*24f00*/  FMUL R233, R233, UR20 ;  /* 0x00000014e9e97c20 */ /* 0x000fe20008400000 */
[----:B------:R-:W3:Y:S01]  /*24f10*/  LDL.LU R37, [R1+0x218] ;  /* 0x0002180001257983 */ /* 0x000ee20000300800 */
[----:B------:R-:W-:Y:S01]  /*24f20*/  FMUL R234, R234, UR20 ;  /* 0x00000014eaea7c20 */ /* 0x000fe20008400000 */
[----:B------:R-:W-:Y:S02]  /*24f30*/  F2FP.SATFINITE.E5M2.F32.PACK_AB_MERGE_C R231, RZ, R231, RZ ;  /* 0x000000e7ffe7723e */ /* 0x000fe400048060ff */
[----:B------:R-:W3:Y:S01]  /*24f40*/  LDL.LU R36, [R1+0x21c] ;  /* 0x00021c0001247983 */ /* 0x000ee20000300800 */
[----:B0-----:R-:W-:Y:S01]  /*24f50*/  F2FP.SATFINITE.E5M2.F32.PACK_AB_MERGE_C R5, RZ, R232, RZ ;  /* 0x000000e8ff05723e */ /* 0x001fe200048060ff */
[----:B--2---:R-:W-:Y:S01]  /*24f60*/  FMUL R2, R40, UR20 ;  /* 0x0000001428027c20 */ /* 0x004fe20008400000 */
[----:B------:R-:W-:Y:S01]  /*24f70*/  F2FP.SATFINITE.E5M2.F32.PACK_AB_MERGE_C R233, RZ, R233, RZ ;  /* 0x000000e9ffe9723e */ /* 0x000fe200048060ff */
[----:B----4-:R-:W-:Y:S01]  /*24f80*/  FMUL R4, R35, UR20 ;  /* 0x0000001423047c20 */ /* 0x010fe20008400000 */
[----:B------:R-:W-:Y:S01]  /*24f90*/  F2FP.SATFINITE.E5M2.F32.PACK_AB_MERGE_C R7, RZ, R234, RZ ;  /* 0x000000eaff07723e */ /* 0x000fe200048060ff */
[----:B------:R-:W2:Y:S01]  /*24fa0*/  LDL.LU R35, [R1+0x220] ;  /* 0x0002200001237983 */ /* 0x000ea20000300800 */
[----:B------:R-:W-:Y:S01]  /*24fb0*/  FMUL R235, R235, UR20 ;  /* 0x00000014ebeb7c20 */ /* 0x000fe20008400000 */
[----:B------:R-:W-:Y:S01]  /*24fc0*/  FMUL R236, R236, UR20 ;  /* 0x00000014ecec7c20 */ /* 0x000fe20008400000 */
[----:B---3--:R-:W-:Y:S01]  /*24fd0*/  FMUL R3, R39, UR20 ;  /* 0x0000001427037c20 */ /* 0x008fe20008400000 */
[----:B------:R-:W-:Y:S01]  /*24fe0*/  @!P1 STG.E.U8 desc[UR14][R24.64+0xc9], R231 ;  /* 0x0000c9e718009986 */ /* 0x000fe2000c10110e */
[C---:B------:R-:W-:Y:S01]  /*24ff0*/  ISETP.LT.OR P1, PT, R0.reuse, 0xd2, !P3 ;  /* 0x000000d20000780c */ /* 0x040fe20005f21670 */
[----:B------:R-:W-:Y:S01]  /*25000*/  FMUL R237, R237, UR20 ;  /* 0x00000014eded7c20 */ /* 0x000fe20008400000 */
[----:B------:R-:W-:Y:S01]  /*25010*/  F2FP.SATFINITE.E5M2.F32.PACK_AB_MERGE_C R235, RZ, R235, RZ ;  /* 0x000000ebffeb723e */ /* 0x000fe200048060ff */
[----:B------:R0:W-:Y:S01]  /*25020*/  @!P5 STG.E.U8 desc[UR14][R26.64+0xc8], R5 ;  /* 0x0000c8051a00d986 */ /* 0x0001e2000c10110e */
[----:B------:R-:W-:-:S02]  /*25030*/  ISETP.LT.OR P5, PT, R0, 0xd1, !P2 ;  /* 0x000000d10000780c */ /* 0x000fc400057a1670 */
[----:B------:R-:W-:Y:S01]  /*25040*/  F2FP.SATFINITE.E5M2.F32.PACK_AB_MERGE_C R9, RZ, R236, RZ ;  /* 0x000000ecff09723e */ /* 0x000fe200048060ff */
[----:B------:R-:W-:Y:S01]  /*25050*/  @!P6 STG.E.U8 desc[UR14][R26.64+0xc9], R233 ;  /* 0x0000c9e91a00e986 */ /* 0x000fe2000c10110e */
[C---:B------:R-:W-:Y:S02]  /*25060*/  ISETP.LT.OR P6, PT, R0.reuse, 0xd2, !P2 ;  /* 0x000000d20000780c */ /* 0x040fe400057c1670 */
[----:B------:R-:W-:Y:S01]  /*25070*/  F2FP.SATFINITE.E5M2.F32.PACK_AB_MERGE_C R237, RZ, R237, RZ ;  /* 0x000000edffed723e */ /* 0x000fe200048060ff */
[----:B------:R1:W-:Y:S01]  /*25080*/  @!P0 STG.E.U8 desc[UR14][R24.64+0xd0], R7 ;  /* 0x0000d00718008986 */ /* 0x0003e2000c10110e */
[C---:B------:R-:W-:Y:S01]  /*25090*/  ISETP.LT.OR P0, PT, R0.reuse, 0xd9, !P3 ;  /* 0x000000d90000780c */ /* 0x040fe20005f01670 */
[----:B0-----:R-:W-:Y:S02]  /*250a0*/  FMUL R5, R33, UR20 ;  /* 0x0000001421057c20 */ /* 0x001fe40008400000 */
[----:B------:R-:W-:Y:S01]  /*250b0*/  @!P1 STG.E.U8 desc[UR14][R24.64+0xd1], R235 ;  /* 0x0000d1eb18009986 */ /* 0x000fe2000c10110e */
[----:B------:R-:W-:-:S03]  /*250c0*/  ISETP.LT.OR P1, PT, R0, 0xda, !P3 ;  /* 0x000000da0000780c */ /* 0x000fc60005f21670 */
[----:B------:R-:W3:Y:S01]  /*250d0*/  LDL.LU R33, [R1+0x224] ;  /* 0x0002240001217983 */ /* 0x000ee20000300800 */
[----:B-1----:R-:W-:Y:S01]  /*250e0*/  F2FP.SATFINITE.E5M2.F32.PACK_AB_MERGE_C R7, RZ, R2, RZ ;  /* 0x00000002ff07723e */ /* 0x002fe200048060ff */
[----:B------:R-:W-:Y:S02]  /*250f0*/  FMUL R2, R32, UR20 ;  /* 0x0000001420027c20 */ /* 0x000fe40008400000 */
[----:B------:R-:W4:Y:S04]  /*25100*/  LDL.LU R40, [R1+0x228] ;  /* 0x0002280001287983 */ /* 0x000f280000300800 */
[----:B------:R-:W4:Y:S04]  /*25110*/  LDL.LU R32, [R1+0x22c] ;  /* 0x00022c0001207983 */ /* 0x000f280000300800 */
[----:B------:R-:W4:Y:S01]  /*25120*/  LDL.LU R39, [R1+0x230] ;  /* 0x0002300001277983 */ /* 0x000f220000300800 */
[----:B------:R-:W-:-:S03]  /*25130*/  F2FP.SATFINITE.E5M2.F32.PACK_AB_MERGE_C R11, RZ, R4, RZ ;  /* 0x00000004ff0b723e */ /* 0x000fc600048060ff */
[----:B------:R0:W-:Y:S01]  /*25140*/  @!P5 STG.E.U8 desc[UR14][R26.64+0xd0], R9 ;  /* 0x0000d0091a00d986 */ /* 0x0001e2000c10110e */
[C---:B------:R-:W-:Y:S02]  /*25150*/  ISETP.LT.OR P5, PT, R0.reuse, 0xd9, !P2 ;  /* 0x000000d90000780c */ /* 0x040fe400057a1670 */
[----:B------:R-:W-:Y:S01]  /*25160*/  F2FP.SATFINITE.E5M2.F32.PACK_AB_MERGE_C R13, RZ, R5, RZ ;  /* 0x00000005ff0d723e */ /* 0x000fe200048060ff */
[----:B------:R-:W-:Y:S01]  /*25170*/  @!P6 STG.E.U8 desc[UR14][R26.64+0xd1], R237 ;  /* 0x0000d1ed1a00e986 */ /* 0x000fe2000c10110e */
[----:B------:R-:W-:Y:S02]  /*25180*/  ISETP.LT.OR P6, PT, R0, 0xda, !P2 ;  /* 0x000000da0000780c */ /* 0x000fe400057c1670 */
[----:B0-----:R-:W-:Y:S01]  /*25190*/  F2FP.SATFINITE.E5M2.F32.PACK_AB_MERGE_C R9, RZ, R3, RZ ;  /* 0x00000003ff09723e */ /* 0x001fe200048060ff */
[----:B------:R0:W-:Y:S04]  /*251a0*/  @!P0 STG.E.U8 desc[UR14][R24.64+0xd8], R7 ;  /* 0x0000d80718008986 */ /* 0x0001e8000c10110e */
[----:B------:R1:W-:Y:S01]  /*251b0*/  @!P1 STG.E.U8 desc[UR14][R24.64+0xd9], R9 ;  /* 0x0000d90918009986 */ /* 0x0003e2000c10110e */
[----:B0-----:R-:W-:-:S03]  /*251c0*/  F2FP.SATFINITE.E5M2.F32.PACK_AB_MERGE_C R7, RZ, R2, RZ ;  /* 0x00000002ff07723e */ /* 0x001fc600048060ff */
[----:B------:R0:W-:Y:S01]  /*251d0*/  @!P5 STG.E.U8 desc[UR14][R26.64+0xd8], R11 ;  /* 0x0000d80b1a00d986 */ /* 0x0001e2000c10110e */
[----:B------:R-:W-:-:S03]  /*251e0*/  FMUL R3, R38, UR20 ;  /* 0x0000001426037c20 */ /* 0x000fc60008400000 */
[----:B------:R-:W4:Y:S02]  /*251f0*/  LDL.LU R38, [R1+0x234] ;  /* 0x0002340001267983 */ /* 0x000f240000300800 */
[----:B-1----:R-:W-:Y:S01]  /*25200*/  F2FP.SATFINITE.E5M2.F32.PACK_AB_MERGE_C R9, RZ, R3, RZ ;  /* 0x00000003ff09723e */ /* 0x002fe200048060ff */
[----:B------:R-:W-:Y:S02]  /*25210*/  FMUL R4, R37, UR20 ;  /* 0x0000001425047c20 */ /* 0x000fe40008400000 */
[----:B------:R-:W4:Y:S01]  /*25220*/  LDL.LU R37, [R1+0x238] ;  /* 0x0002380001257983 */ /* 0x000f220000300800 */
[----:B------:R-:W-:-:S03]  /*25230*/  FMUL R5, R36, UR20 ;  /* 0x0000001424057c20 */ /* 0x000fc60008400000 */
[----:B------:R-:W4:Y:S01]  /*25240*/  LDL.LU R36, [R1+0x23c] ;  /* 0x00023c0001247983 */ /* 0x000f220000300800 */
[----:B--2---:R-:W-:-:S03]  /*25250*/  FMUL R2, R35, UR20 ;  /* 0x0000001423027c20 */ /* 0x004fc60008400000 */
[----:B------:R-:W2:Y:S01]  /*25260*/  LDL.LU R35, [R1+0x240] ;  /* 0x0002400001237983 */ /* 0x000ea20000300800 */
[----:B0-----:R-:W-:Y:S01]  /*25270*/  F2FP.SATFINITE.E5M2.F32.PACK_AB_MERGE_C R11, RZ, R4, RZ ;  /* 0x00000004ff0b723e */ /* 0x001fe200048060ff */
[----:B---3--:R-:W-:Y:S02]  /*25280*/  FMUL R3, R33, UR20 ;  /* 0x0000001421037c20 */ /* 0x008fe40008400000 */
[----:B------:R-:W3:Y:S01]  /*25290*/  LDL.LU R33, [R1+0x244] ;  /* 0x0002440001217983 */ /* 0x000ee20000300800 */
[----:B----4-:R-:W-:-:S03]  /*252a0*/  FMUL R4, R32, UR20 ;  /* 0x0000001420047c20 */ /* 0x010fc60008400000 */
[----:B------:R-:W4:Y:S04]  /*252b0*/  LDL.LU R32, [R1+0x248] ;  /* 0x0002480001207983 */ /* 0x000f280000300800 */
[----:B------:R0:W-:Y:S01]  /*252c0*/  @!P6 STG.E.U8 desc[UR14][R26.64+0xd9], R13 ;  /* 0x0000d90d1a00e986 */ /* 0x0001e2000c10110e */
[C---:B------:R-:W-:Y:S02]  /*252d0*/  ISETP.LT.OR P6, PT, R0.reuse, 0xe2, !P3 ;  /* 0x000000e20000780c */ /* 0x040fe40005fc1670 */
[C---:B------:R-:W-:Y:S02]  /*252e0*/  ISETP.LT.OR P5, PT, R0.reuse, 0xe1, !P3 ;  /* 0x000000e10000780c */ /* 0x040fe40005fa1670 */
[C---:B------:R-:W-:Y:S02]  /*252f0*/  ISETP.LT.OR P0, PT, R0.reuse, 0xe1, !P2 ;  /* 0x000000e10000780c */ /* 0x040fe40005701670 */
[----:B------:R-:W-:-:S02]  /*25300*/  ISETP.LT.OR P1, PT, R0, 0xe2, !P2 ;  /* 0x000000e20000780c */ /* 0x000fc40005721670 */
[----:B------:R-:W-:-:S05]  /*25310*/  F2FP.SATFINITE.E5M2.F32.PACK_AB_MERGE_C R5, RZ, R5, RZ ;  /* 0x00000005ff05723e */ /* 0x000fca00048060ff */
[----:B------:R-:W-:Y:S01]  /*25320*/  @!P6 STG.E.U8 desc[UR14][R24.64+0xe1], R9 ;  /* 0x0000e1091800e986 */ /* 0x000fe2000c10110e */
[----:B------:R-:W-:Y:S02]  /*25330*/  ISETP.LT.OR P6, PT, R0, 0xe9, !P3 ;  /* 0x000000e90000780c */ /* 0x000fe40005fc1670 */
[----:B0-----:R-:W-:Y:S01]  /*25340*/  F2FP.SATFINITE.E5M2.F32.PACK_AB_MERGE_C R13, RZ, R2, RZ ;  /* 0x00000002ff0d723e */ /* 0x001fe200048060ff */
[----:B------:R-:W-:Y:S01]  /*25350*/  FMUL R2, R40, UR20 ;  /* 0x0000001428027c20 */ /* 0x000fe20008400000 */
[----:B------:R0:W-:Y:S01]  /*25360*/  @!P5 STG.E.U8 desc[UR14][R24.64+0xe0], R7 ;  /* 0x0000e0071800d986 */ /* 0x0001e2000c10110e */
[----:B------:R-:W-:-:S03]  /*25370*/  ISETP.LT.OR P5, PT, R0, 0xea, !P2 ;  /* 0x000000ea0000780c */ /* 0x000fc600057a1670 */
[----:B------:R-:W-:Y:S01]  /*25380*/  @!P0 STG.E.U8 desc[UR14][R26.64+0xe0], R11 ;  /* 0x0000e00b1a008986 */ /* 0x000fe2000c10110e */
[----:B------:R-:W-:-:S03]  /*25390*/  ISETP.LT.OR P0, PT, R0, 0xea, !P3 ;  /* 0x000000ea0000780c */ /* 0x000fc60005f01670 */
[----:B------:R1:W-:Y:S01]  /*253a0*/  @!P1 STG.E.U8 desc[UR14][R26.64+0xe1], R5 ;  /* 0x0000e1051a009986 */ /* 0x0003e2000c10110e */
[----:B------:R-:W-:-:S03]  /*253b0*/  ISETP.LT.OR P1, PT, R0, 0xe9, !P2 ;  /* 0x000000e90000780c */ /* 0x000fc60005721670 */
[----:B------:R-:W4:Y:S01]  /*253c0*/  LDL.LU R40, [R1+0x24c] ;  /* 0x00024c0001287983 */ /* 0x000f220000300800 */
[----:B0-----:R-:W-:-:S03]  /*253d0*/  F2FP.SATFINITE.E5M2.F32.PACK_AB_MERGE_C R7, RZ, R3, RZ ;  /* 0x00000003ff07723e */ /* 0x001fc600048060ff */
[----:B------:R-:W-:Y:S01]  /*253e0*/  @!P6 STG.E.U8 desc[UR14][R24.64+0xe8], R13 ;  /* 0x0000e80d1800e986 */ /* 0x000fe2000c10110e */
[----:B-1----:R-:W-:Y:S01]  /*253f0*/  F2FP.SATFINITE.E5M2.F32.PACK_AB_MERGE_C R5, RZ, R2, RZ ;  /* 0x00000002ff05723e */ /* 0x002fe200048060ff */
[----:B------:R-:W-:Y:S02]  /*25400*/  FMUL R2, R39, UR20 ;  /* 0x0000001427027c20 */ /* 0x000fe40008400000 */
[----:B------:R-:W4:Y:S01]  /*25410*/  LDL.LU R39, [R1+0x250] ;  /* 0x0002500001277983 */ /* 0x000f220000300800 */
[----:B------:R-:W-:Y:S02]  /*25420*/  ISETP.LT.OR P6, PT, R0, 0xf1, !P3 ;  /* 0x000000f10000780c */ /* 0x000fe40005fc1670 */
[----:B------:R-:W-:Y:S02]  /*25430*/  F2FP.SATFINITE.E5M2.F32.PACK_AB_MERGE_C R9, RZ, R4, RZ ;  /* 0x00000004ff09723e */ /* 0x000fe400048060ff */
[----:B------:R-:W-:Y:S01]  /*25440*/  F2FP.SATFINITE.E5M2.F32.PACK_AB_MERGE_C R11, RZ, R2, RZ ;  /* 0x00000002ff0b723e */ /* 0x000fe200048060ff */
[----:B------:R0:W-:Y:S04]  /*25450*/  @!P0 STG.E.U8 desc[UR14][R24.64+0xe9], R7 ;  /* 0x0000e90718008986 */ /* 0x0001e8000c10110e */
[----:B------:R1:W-:Y:S04]  /*25460*/  @!P5 STG.E.U8 desc[UR14][R26.64+0xe9], R9 ;  /* 0x0000e9091a00d986 */ /* 0x0003e8000c10110e */
[----:B------:R-:W-:Y:S04]  /*25470*/  @!P1 STG.E.U8 desc[UR14][R26.64+0xe8], R5 ;  /* 0x0000e8051a009986 */ /* 0x000fe8000c10110e */
[----:B------:R2:W-:Y:S01]  /*25480*/  @!P6 STG.E.U8 desc[UR14][R24.64+0xf0], R11 ;  /* 0x0000f00b1800e986 */ /* 0x0005e2000c10110e */
[----:B------:R-:W-:-:S03]  /*25490*/  FMUL R3, R38, UR20 ;  /* 0x0000001426037c20 */ /* 0x000fc60008400000 */
[----:B------:R-:W4:Y:S02]  /*254a0*/  LDL.LU R38, [R1+0x254] ;  /* 0x0002540001267983 */ /* 0x000f240000300800 */
[----:B0-----:R-:W-:Y:S01]  /*254b0*/  F2FP.SATFINITE.E5M2.F32.PACK_AB_MERGE_C R7, RZ, R3, RZ ;  /* 0x00000003ff07723e */ /* 0x001fe200048060ff */
[----:B------:R-:W-:Y:S02]  /*254c0*/  FMUL R4, R37, UR20 ;  /* 0x0000001425047c20 */ /* 0x000fe40008400000 */
[----:B------:R-:W4:Y:S01]  /*254d0*/  LDL.LU R37, [R1+0x258] ;  /* 0x0002580001257983 */ /* 0x000f220000300800 */
[----:B------:R-:W-:-:S03]  /*254e0*/  FMUL R2, R36, UR20 ;  /* 0x0000001424027c20 */ /* 0x000fc60008400000 */
[----:B------:R-:W4:Y:S02]  /*254f0*/  LDL.LU R36, [R1+0x25c] ;  /* 0x00025c0001247983 */ /* 0x000f240000300800 */
[----:B-1----:R-:W-:Y:S01]  /*25500*/  F2FP.SATFINITE.E5M2.F32.PACK_AB_MERGE_C R9, RZ, R2, RZ ;  /* 0x00000002ff09723e */ /* 0x002fe200048060ff */
[----:B--2---:R-:W-:Y:S02]  /*25510*/  FMUL R2, R35, UR20 ;  /* 0x0000001423027c20 */ /* 0x004fe40008400000 */
[----:B------:R-:W2:Y:S03]  /*25520*/  LDL.LU R35, [R1+0x260] ;  /* 0x0002600001237983 */ /* 0x000ea60000300800 */
[----:B------:R-:W-:Y:S01]  /*25530*/  F2FP.SATFINITE.E5M2.F32.PACK_AB_MERGE_C R11, RZ, R2, RZ ;  /* 0x00000002ff0b723e */ /* 0x000fe200048060ff */
[----:B---3--:R-:W-:Y:S02]  /*25540*/  FMUL R3, R33, UR20 ;  /* 0x0000001421037c20 */ /* 0x008fe40008400000 */
[----:B------:R-:W3:Y:S01]  /*25550*/  LDL.LU R33, [R1+0x264] ;  /* 0x0002640001217983 */ /* 0x000ee20000300800 */
[----:B----4-:R-:W-:-:S03]  /*25560*/  FMUL R2, R32, UR20 ;  /* 0x0000001420027c20 */ /* 0x010fc60008400000 */
[----:B------:R-:W4:Y:S01]  /*25570*/  LDL.LU R32, [R1+0x268] ;  /* 0x0002680001207983 */ /* 0x000f220000300800 */
[C---:B------:R-:W-:Y:S02]  /*25580*/  ISETP.LT.OR P0, PT, R0.reuse, 0xf2, !P3 ;  /* 0x000000f20000780c */ /* 0x040fe40005f01670 */
[C---:B------:R-:W-:Y:S02]  /*25590*/  ISETP.LT.OR P5, PT, R0.reuse, 0xf2, !P2 ;  /* 0x000000f20000780c */ /* 0x040fe400057a1670 */
[C---:B------:R-:W-:Y:S02]  /*255a0*/  ISETP.LT.OR P1, PT, R0.reuse, 0xf1, !P2 ;  /* 0x000000f10000780c */ /* 0x040fe40005721670 */
[----:B------:R-:W-:Y:S02]  /*255b0*/  ISETP.LT.OR P6, PT, R0, 0xf9, !P3 ;  /* 0x000000f90000780c */ /* 0x000fe40005fc1670 */
[----:B------:R-:W-:Y:S02]  /*255c0*/  F2FP.SATFINITE.E5M2.F32.PACK_AB_MERGE_C R13, RZ, R3, RZ ;  /* 0x00000003ff0d723e */ /* 0x000fe400048060ff */
[----:B------:R-:W-:-:S03]  /*255d0*/  F2FP.SATFINITE.E5M2.F32.PACK_AB_MERGE_C R5, RZ, R4, RZ ;  /* 0x00000004ff05723e */ /* 0x000fc600048060ff */
[----:B------:R0:W-:Y:S01]  /*255e0*/  @!P0 STG.E.U8 desc[UR14][R24.64+0xf1], R7 ;  /* 0x0000f10718008986 */ /* 0x0001e2000c10110e */
[----:B------:R-:W-:-:S03]  /*255f0*/  ISETP.LT.OR P3, PT, R0, 0xfa, !P3 ;  /* 0x000000fa0000780c */ /* 0x000fc60005f61670 */
[----:B------:R1:W-:Y:S01]  /*25600*/  @!P5 STG.E.U8 desc[UR14][R26.64+0xf1], R9 ;  /* 0x0000f1091a00d986 */ /* 0x0003e2000c10110e */
[----:B------:R-:W-:Y:S02]  /*25610*/  ISETP.LT.OR P5, PT, R0, 0xf9, !P2 ;  /* 0x000000f90000780c */ /* 0x000fe400057a1670 */
[----:B0-----:R-:W-:Y:S01]  /*25620*/  F2FP.SATFINITE.E5M2.F32.PACK_AB_MERGE_C R7, RZ, R2, RZ ;  /* 0x00000002ff07723e */ /* 0x001fe200048060ff */
[----:B------:R-:W-:Y:S01]  /*25630*/  @!P1 STG.E.U8 desc[UR14][R26.64+0xf0], R5 ;  /* 0x0000f0051a009986 */ /* 0x000fe2000c10110e */
[----:B------:R-:W-:-:S03]  /*25640*/  FMUL R2, R40, UR20 ;  /* 0x0000001428027c20 */ /* 0x000fc60008400000 */
[----:B------:R-:W4:Y:S01]  /*25650*/  LDL.LU R40, [R1+0x26c] ;  /* 0x00026c0001287983 */ /* 0x000f220000300800 */
[----:B------:R-:W-:-:S03]  /*25660*/  FMUL R3, R39, UR20 ;  /* 0x0000001427037c20 */ /* 0x000fc60008400000 */
[----:B------:R-:W4:Y:S01]  /*25670*/  LDL.LU R39, [R1+0x270] ;  /* 0x0002700001277983 */ /* 0x000f220000300800 */
[----:B-1----:R-:W-:-:S03]  /*25680*/  F2FP.SATFINITE.E5M2.F32.PACK_AB_MERGE_C R9, RZ, R2, RZ ;  /* 0x00000002ff09723e */ /* 0x002fc600048060ff */
        /* <DEDUP_REMOVED lines=17> */
[----:B------:R-:W4:Y:S01]  /*257a0*/  LDL.LU R32, [R1+0x288] ;  /* 0x0002880001207983 */ /* 0x000f220000300800 */
[----:B------:R-:W-:Y:S02]  /*257b0*/  ISETP.GE.AND P1, PT, R34, 0x81, PT ;  /* 0x000000812200780c */ /* 0x000fe40003f26270 */
[C---:B------:R-:W-:Y:S02]  /*257c0*/  ISETP.LT.OR P2, PT, R0.reuse, 0xfa, !P2 ;  /* 0x000000fa0000780c */ /* 0x040fe40005741670 */
[C---:B------:R-:W-:Y:S02]  /*257d0*/  ISETP.LT.OR P6, PT, R0.reuse, 0x1, !P1 ;  /* 0x000000010000780c */ /* 0x040fe40004fc1670 */
[----:B------:R-:W-:Y:S02]  /*257e0*/  ISETP.LT.OR P3, PT, R0, 0x2, !P1 ;  /* 0x000000020000780c */ /* 0x000fe40004f61670 */
[----:B------:R-:W-:-:S07]  /*257f0*/  ISETP.GE.AND P0, PT, R34, 0x89, PT ;  /* 0x000000892200780c */ /* 0x000fce0003f06270 */
[----:B------:R0:W-:Y:S04]  /*25800*/  @!P2 STG.E.U8 desc[UR14][R26.64+0xf9], R9 ;  /* 0x0000f9091a00a986 */ /* 0x0001e8000c10110e */
[----:B------:R-:W-:Y:S01]  /*25810*/  @!P6 STG.E.U8 desc[UR14][R30.64], R11 ;  /* 0x0000000b1e00e986 */ /* 0x000fe2000c10110e */
[C---:B------:R-:W-:Y:S02]  /*25820*/  ISETP.LT.OR P6, PT, R0.reuse, 0x2, !P0 ;  /* 0x000000020000780c */ /* 0x040fe400047c1670 */
[C---:B------:R-:W-:Y:S01]  /*25830*/  ISETP.LT.OR P5, PT, R0.reuse, 0x1, !P0 ;  /* 0x000000010000780c */ /* 0x040fe200047a1670 */
[----:B------:R1:W-:Y:S01]  /*25840*/  @!P3 STG.E.U8 desc[UR14][R30.64+0x1], R13 ;  /* 0x0000010d1e00b986 */ /* 0x0003e2000c10110e */
[----:B------:R-:W-:Y:S02]  /*25850*/  ISETP.LT.OR P2, PT, R0, 0xa, !P1 ;  /* 0x0000000a0000780c */ /* 0x000fe40004f41670 */
[----:B0-----:R-:W-:Y:S01]  /*25860*/  F2FP.SATFINITE.E5M2.F32.PACK_AB_MERGE_C R9, RZ, R3, RZ ;  /* 0x00000003ff09723e */ /* 0x001fe200048060ff */
[----:B------:R-:W-:-:S02]  /*25870*/  FMUL R3, R40, UR20 ;  /* 0x0000001428037c20 */ /* 0x000fc40008400000 */
[----:B------:R-:W4:Y:S01]  /*25880*/  LDL.LU R40, [R1+0x28c] ;  /* 0x00028c0001287983 */ /* 0x000f220000300800 */
[----:B-1----:R-:W-:Y:S02]  /*25890*/  F2FP.SATFINITE.E5M2.F32.PACK_AB_MERGE_C R13, RZ, R2, RZ ;  /* 0x00000002ff0d723e */ /* 0x002fe400048060ff */
[C---:B------:R-:W-:Y:S01]  /*258a0*/  ISETP.LT.OR P3, PT, R0.reuse, 0x9, !P1 ;  /* 0x000000090000780c */ /* 0x040fe20004f61670 */
[----:B------:R0:W-:Y:S01]  /*258b0*/  @!P6 STG.E.U8 desc[UR14][R28.64+0x1], R7 ;  /* 0x000001071c00e986 */ /* 0x0001e2000c10110e */
[----:B------:R-:W-:Y:S01]  /*258c0*/  F2FP.SATFINITE.E5M2.F32.PACK_AB_MERGE_C R5, RZ, R5, RZ ;  /* 0x00000005ff05723e */ /* 0x000fe200048060ff */
[----:B------:R-:W-:Y:S02]  /*258d0*/  FMUL R2, R39, UR20 ;  /* 0x0000001427027c20 */ /* 0x000fe40008400000 */
[----:B------:R-:W4:Y:S01]  /*258e0*/  LDL.LU R39, [R1+0x290] ;  /* 0x0002900001277983 */ /* 0x000f220000300800 */
[----:B------:R-:W-:Y:S02]  /*258f0*/  F2FP.SATFINITE.E5M2.F32.PACK_AB_MERGE_C R11, RZ, R4, RZ ;  /* 0x00000004ff0b723e */ /* 0x000fe400048060ff */
[----:B------:R-:W-:-:S02]  /*25900*/  ISETP.LT.OR P6, PT, R0, 0xa, !P0 ;  /* 0x0000000a0000780c */ /* 0x000fc400047c1670 */
[----:B0-----:R-:W-:Y:S01]  /*25910*/  F2FP.SATFINITE.E5M2.F32.PACK_AB_MERGE_C R7, RZ, R2, RZ ;  /* 0x00000002ff07723e */ /* 0x001fe200048060ff */
[----:B------:R0:W-:Y:S04]  /*25920*/  @!P5 STG.E.U8 desc[UR14][R28.64], R5 ;  /* 0x000000051c00d986 */ /* 0x0001e8000c10110e */
[----:B------:R-:W-:Y:S04]  /*25930*/  @!P2 STG.E.U8 desc[UR14][R30.64+0x9], R11 ;  /* 0x0000090b1e00a986 */ /* 0x000fe8000c10110e */
[----:B------:R1:W-:Y:S01]  /*25940*/  @!P3 STG.E.U8 desc[UR14][R30.64+0x8], R9 ;  /* 0x000008091e00b986 */ /* 0x0003e2000c10110e */
[----:B0-----:R-:W-:-:S05]  /*25950*/  F2FP.SATFINITE.E5M2.F32.PACK_AB_MERGE_C R5, RZ, R3, RZ ;  /* 0x00000003ff05723e */ /* 0x001fca00048060ff */
[----:B------:R4:W-:Y:S01]  /*25960*/  @!P6 STG.E.U8 desc[UR14][R28.64+0x9], R5 ;  /* 0x000009051c00e986 */ /* 0x0009e2000c10110e */
[----:B------:R-:W-:-:S03]  /*25970*/  FMUL R4, R38, UR20 ;  /* 0x0000001426047c20 */ /* 0x000fc60008400000 */
[----:B------:R-:W4:Y:S02]  /*25980*/  LDL.LU R38, [R1+0x294] ;  /* 0x0002940001267983 */ /* 0x000f240000300800 */
[----:B-1----:R-:W-:Y:S01]  /*25990*/  F2FP.SATFINITE.E5M2.F32.PACK_AB_MERGE_C R9, RZ, R4, RZ ;  /* 0x00000004ff09723e */ /* 0x002fe200048060ff */
[----:B------:R-:W-:Y:S02]  /*259a0*/  FMUL R2, R37, UR20 ;  /* 0x0000001425027c20 */ /* 0x000fe40008400000 */
[----:B------:R-:W4:Y:S03]  /*259b0*/  LDL.LU R37, [R1+0x298] ;  /* 0x0002980001257983 */ /* 0x000f260000300800 */
[----:B------:R-:W-:Y:S01]  /*259c0*/  F2FP.SATFINITE.E5M2.F32.PACK_AB_MERGE_C R11, RZ, R2, RZ ;  /* 0x00000002ff0b723e */ /* 0x000fe200048060ff */
[----:B------:R-:W-:Y:S02]  /*259d0*/  FMUL R2, R36, UR20 ;  /* 0x0000001424027c20 */ /* 0x000fe40008400000 */
[----:B------:R-:W4:Y:S01]  /*259e0*/  LDL.LU R36, [R1+0x29c] ;  /* 0x00029c0001247983 */ /* 0x000f220000300800 */
[----:B--2---:R-:W-:-:S03]  /*259f0*/  FMUL R3, R35, UR20 ;  /* 0x0000001423037c20 */ /* 0x004fc60008400000 */
[----:B------:R-:W2:Y:S01]  /*25a00*/  LDL.LU R35, [R1+0x2a0] ;  /* 0x0002a00001237983 */ /* 0x000ea20000300800 */
[----:B---3--:R-:W-:-:S03]  /*25a10*/  FMUL R4, R33, UR20 ;  /* 0x0000001421047c20 */ /* 0x008fc60008400000 */
[----:B------:R-:W3:Y:S01]  /*25a20*/  LDL.LU R33, [R1+0x2a4] ;  /* 0x0002a40001217983 */ /* 0x000ee20000300800 */
[----:B----4-:R-:W-:-:S03]  /*25a30*/  FMUL R5, R32, UR20 ;  /* 0x0000001420057c20 */ /* 0x010fc60008400000 */
[----:B------:R-:W4:Y:S01]  /*25a40*/  LDL.LU R32, [R1+0x2a8] ;  /* 0x0002a80001207983 */ /* 0x000f220000300800 */
[C---:B------:R-:W-:Y:S02]  /*25a50*/  ISETP.LT.OR P5, PT, R0.reuse, 0x9, !P0 ;  /* 0x000000090000780c */ /* 0x040fe400047a1670 */
[C---:B------:R-:W-:Y:S02]  /*25a60*/  ISETP.LT.OR P3, PT, R0.reuse, 0x11, !P1 ;  /* 0x000000110000780c */ /* 0x040fe40004f61670 */
[C---:B------:R-:W-:Y:S02]  /*25a70*/  ISETP.LT.OR P2, PT, R0.reuse, 0x12, !P1 ;  /* 0x000000120000780c */ /* 0x040fe40004f41670 */
[----:B------:R-:W-:-:S07]  /*25a80*/  ISETP.LT.OR P6, PT, R0, 0x12, !P0 ;  /* 0x000000120000780c */ /* 0x000fce00047c1670 */
[----:B------:R-:W-:Y:S01]  /*25a90*/  @!P5 STG.E.U8 desc[UR14][R28.64+0x8], R13 ;  /* 0x0000080d1c00d986 */ /* 0x000fe2000c10110e */
[----:B------:R-:W-:-:S03]  /*25aa0*/  ISETP.LT.OR P5, PT, R0, 0x11, !P0 ;  /* 0x000000110000780c */ /* 0x000fc600047a1670 */
[----:B------:R0:W-:Y:S01]  /*25ab0*/  @!P3 STG.E.U8 desc[UR14][R30.64+0x10], R7 ;  /* 0x000010071e00b986 */ /* 0x0001e2000c10110e */
[----:B------:R-:W-:-:S03]  /*25ac0*/  ISETP.LT.OR P3, PT, R0, 0x19, !P1 ;  /* 0x000000190000780c */ /* 0x000fc60004f61670 */
[----:B------:R1:W-:Y:S01]  /*25ad0*/  @!P2 STG.E.U8 desc[UR14][R30.64+0x11], R9 ;  /* 0x000011091e00a986 */ /* 0x0003e2000c10110e */
[----:B------:R-:W-:Y:S02]  /*25ae0*/  ISETP.LT.OR P2, PT, R0, 0x1a, !P1 ;  /* 0x0000001a0000780c */ /* 0x000fe40004f41670 */
[----:B0-----:R-:W-:Y:S01]  /*25af0*/  F2FP.SATFINITE.E5M2.F32.PACK_AB_MERGE_C R7, RZ, R2, RZ ;  /* 0x00000002ff07723e */ /* 0x001fe200048060ff */
[----:B------:R-:W-:Y:S01]  /*25b00*/  FMUL R2, R40, UR20 ;  /* 0x0000001428027c20 */ /* 0x000fe20008400000 */
[----:B-1----:R-:W-:Y:S01]  /*25b10*/  F2FP.SATFINITE.E5M2.F32.PACK_AB_MERGE_C R9, RZ, R3, RZ ;  /* 0x00000003ff09723e */ /* 0x002fe200048060ff */
[----:B------:R-:W4:Y:S01]  /*25b20*/  LDL.LU R40, [R1+0x2ac] ;  /* 0x0002ac0001287983 */ /* 0x000f220000300800 */
[----:B------:R-:W-:-:S03]  /*25b30*/  F2FP.SATFINITE.E5M2.F32.PACK_AB_MERGE_C R13, RZ, R4, RZ ;  /* 0x00000004ff0d723e */ /* 0x000fc600048060ff */
[----:B------:R0:W-:Y:S01]  /*25b40*/  @!P6 STG.E.U8 desc[UR14][R28.64+0x11], R7 ;  /* 0x000011071c00e986 */ /* 0x0001e2000c10110e */
[----:B------:R-:W-:Y:S01]  /*25b50*/  ISETP.LT.OR P6, PT, R0, 0x1a, !P0 ;  /* 0x0000001a0000780c */ /* 0x000fe200047c1670 */
[----:B------:R-:W-:Y:S02]  /*25b60*/  FMUL R3, R39, UR20 ;  /* 0x0000001427037c20 */ /* 0x000fe40008400000 */
[----:B------:R-:W4:Y:S01]  /*25b70*/  LDL.LU R39, [R1+0x2b0] ;  /* 0x0002b00001277983 */ /* 0x000f220000300800 */
[----:B0-----:R-:W-:-:S03]  /*25b80*/  F2FP.SATFINITE.E5M2.F32.PACK_AB_MERGE_C R7, RZ, R2, RZ ;  /* 0x00000002ff07723e */ /* 0x001fc600048060ff */
[----:B------:R-:W-:Y:S04]  /*25b90*/  @!P5 STG.E.U8 desc[UR14][R28.64+0x10], R11 ;  /* 0x0000100b1c00d986 */ /* 0x000fe8000c10110e */
[----:B------:R0:W-:Y:S04]  /*25ba0*/  @!P3 STG.E.U8 desc[UR14][R30.64+0x18], R9 ;  /* 0x000018091e00b986 */ /* 0x0001e8000c10110e */
[----:B------:R1:W-:Y:S01]  /*25bb0*/  @!P2 STG.E.U8 desc[UR14][R30.64+0x19], R13 ;  /* 0x0000190d1e00a986 */ /* 0x0003e2000c10110e */
[----:B0-----:R-:W-:-:S03]  /*25bc0*/  F2FP.SATFINITE.E5M2.F32.PACK_AB_MERGE_C R9, RZ, R3, RZ ;  /* 0x00000003ff09723e */ /* 0x001fc600048060ff */
[----:B------:R0:W-:Y:S01]  /*25bd0*/  @!P6 STG.E.U8 desc[UR14][R28.64+0x19], R7 ;  /* 0x000019071c00e986 */ /* 0x0001e2000c10110e */
[----:B------:R-:W-:-:S03]  /*25be0*/  FMUL R4, R38, UR20 ;  /* 0x0000001426047c20 */ /* 0x000fc60008400000 */
[----:B------:R-:W4:Y:S02]  /*25bf0*/  LDL.LU R38, [R1+0x2b4] ;  /* 0x0002b40001267983 */ /* 0x000f240000300800 */
[----:B------:R-:W-:Y:S01]  /*25c00*/  F2FP.SATFINITE.E5M2.F32.PACK_AB_MERGE_C R11, RZ, R4, RZ ;  /* 0x00000004ff0b723e */ /* 0x000fe200048060ff */
[----:B------:R-:W-:Y:S02]  /*25c10*/  FMUL R2, R37, UR20 ;  /* 0x0000001425027c20 */ /* 0x000fe40008400000 */
[----:B------:R-:W4:Y:S03]  /*25c20*/  LDL.LU R37, [R1+0x2b8] ;  /* 0x0002b80001257983 */ /* 0x000f260000300800 */
[----:B-1----:R-:W-:Y:S01]  /*25c30*/  F2FP.SATFINITE.E5M2.F32.PACK_AB_MERGE_C R13, RZ, R2, RZ ;  /* 0x00000002ff0d723e */ /* 0x002fe200048060ff */
[----:B------:R-:W-:Y:S02]  /*25c40*/  FMUL R3, R36, UR20 ;  /* 0x0000001424037c20 */ /* 0x000fe40008400000 */
[----:B------:R-:W4:Y:S01]  /*25c50*/  LDL.LU R36, [R1+0x2bc] ;  /* 0x0002bc0001247983 */ /* 0x000f220000300800 */
[----:B--2---:R-:W-:-:S03]  /*25c60*/  FMUL R2, R35, UR20 ;  /* 0x0000001423027c20 */ /* 0x004fc60008400000 */
[----:B------:R-:W2:Y:S02]  /*25c70*/  LDL.LU R35, [R1+0x2c0] ;  /* 0x0002c00001237983 */ /* 0x000ea40000300800 */
[----:B0-----:R-:W-:Y:S01]  /*25c80*/  F2FP.SATFINITE.E5M2.F32.PACK_AB_MERGE_C R7, RZ, R2, RZ ;  /* 0x00000002ff07723e */ /* 0x001fe200048060ff */
[----:B---3--:R-:W-:Y:S02]  /*25c90*/  FMUL R4, R33, UR20 ;  /* 0x0000001421047c20 */ /* 0x008fe40008400000 */
[----:B------:R-:W3:Y:S01]  /*25ca0*/  LDL.LU R33, [R1+0x2c4] ;  /* 0x0002c40001217983 */ /* 0x000ee20000300800 */
[----:B----4-:R-:W-:-:S03]  /*25cb0*/  FMUL R2, R32, UR20 ;  /* 0x0000001420027c20 */ /* 0x010fc60008400000 */
[----:B------:R-:W4:Y:S01]  /*25cc0*/  LDL.LU R32, [R1+0x2c8] ;  /* 0x0002c80001207983 */ /* 0x000f220000300800 */
[C---:B------:R-:W-:Y:S02]  /*25cd0*/  ISETP.LT.OR P5, PT, R0.reuse, 0x19, !P0 ;  /* 0x000000190000780c */ /* 0x040fe400047a1670 */
[C---:B------:R-:W-:Y:S02]  /*25ce0*/  ISETP.LT.OR P3, PT, R0.reuse, 0x21, !P1 ;  /* 0x000000210000780c */ /* 0x040fe40004f61670 */
[C---:B------:R-:W-:Y:S02]  /*25cf0*/  ISETP.LT.OR P2, PT, R0.reuse, 0x22, !P1 ;  /* 0x000000220000780c */ /* 0x040fe40004f41670 */
[----:B------:R-:W-:Y:S02]  /*25d00*/  F2FP.SATFINITE.E5M2.F32.PACK_AB_MERGE_C R5, RZ, R5, RZ ;  /* 0x00000005ff05723e */ /* 0x000fe400048060ff */
[----:B------:R-:W-:-:S05]  /*25d10*/  ISETP.LT.OR P6, PT, R0, 0x22, !P0 ;  /* 0x000000220000780c */ /* 0x000fca00047c1670 */
[----:B------:R0:W-:Y:S01]  /*25d20*/  @!P5 STG.E.U8 desc[UR14][R28.64+0x18], R5 ;  /* 0x000018051c00d986 */ /* 0x0001e2000c10110e */
[----:B------:R-:W-:-:S03]  /*25d30*/  ISETP.LT.OR P5, PT, R0, 0x21, !P0 ;  /* 0x000000210000780c */ /* 0x000fc600047a1670 */
[----:B------:R-:W-:Y:S01]  /*25d40*/  @!P3 STG.E.U8 desc[UR14][R30.64+0x20], R9 ;  /* 0x000020091e00b986 */ /* 0x000fe2000c10110e */
[----:B------:R-:W-:-:S03]  /*25d50*/  ISETP.LT.OR P3, PT, R0, 0x29, !P1 ;  /* 0x000000290000780c */ /* 0x000fc60004f61670 */
[----:B------:R1:W-:Y:S01]  /*25d60*/  @!P2 STG.E.U8 desc[UR14][R30.64+0x21], R11 ;  /* 0x0000210b1e00a986 */ /* 0x0003e2000c10110e */
[----:B------:R-:W-:Y:S02]  /*25d70*/  ISETP.LT.OR P2, PT, R0, 0x2a, !P1 ;  /* 0x0000002a0000780c */ /* 0x000fe40004f41670 */
[----:B0-----:R-:W-:Y:S02]  /*25d80*/  F2FP.SATFINITE.E5M2.F32.PACK_AB_MERGE_C R5, RZ, R3, RZ ;  /* 0x00000003ff05723e */ /* 0x001fe400048060ff */
[----:B-1----:R-:W-:Y:S01]  /*25d90*/  F2FP.SATFINITE.E5M2.F32.PACK_AB_MERGE_C R11, RZ, R2, RZ ;  /* 0x00000002ff0b723e */ /* 0x002fe200048060ff */
[----:B------:R-:W-:Y:S02]  /*25da0*/  FMUL R2, R40, UR20 ;  /* 0x0000001428027c20 */ /* 0x000fe40008400000 */
[----:B------:R-:W4:Y:S01]  /*25db0*/  LDL.LU R40, [R1+0x2cc] ;  /* 0x0002cc0001287983 */ /* 0x000f220000300800 */
[----:B------:R-:W-:-:S03]  /*25dc0*/  F2FP.SATFINITE.E5M2.F32.PACK_AB_MERGE_C R9, RZ, R4, RZ ;  /* 0x00000004ff09723e */ /* 0x000fc600048060ff */
[----:B------:R-:W-:Y:S01]  /*25dd0*/  @!P6 STG.E.U8 desc[UR14][R28.64+0x21], R5 ;  /* 0x000021051c00e986 */ /* 0x000fe2000c10110e */
[----:B------:R-:W-:-:S03]  /*25de0*/  FMUL R3, R39, UR20 ;  /* 0x0000001427037c20 */ /* 0x000fc60008400000 */
[----:B------:R-:W4:Y:S01]  /*25df0*/  LDL.LU R39, [R1+0x2d0] ;  /* 0x0002d00001277983 */ /* 0x000f220000300800 */
[----:B------:R-:W-:-:S03]  /*25e00*/  ISETP.LT.OR P6, PT, R0, 0x2a, !P0 ;  /* 0x0000002a0000780c */ /* 0x000fc600047c1670 */
[----:B------:R-:W-:Y:S04]  /*25e10*/  @!P5 STG.E.U8 desc[UR14][R28.64+0x20], R13 ;  /* 0x0000200d1c00d986 */ /* 0x000fe8000c10110e */
[----:B------:R0:W-:Y:S04]  /*25e20*/  @!P3 STG.E.U8 desc[UR14][R30.64+0x28], R7 ;  /* 0x000028071e00b986 */ /* 0x0001e8000c10110e */
[----:B------:R1:W-:Y:S01]  /*25e30*/  @!P2 STG.E.U8 desc[UR14][R30.64+0x29], R9 ;  /* 0x000029091e00a986 */ /* 0x0003e2000c10110e */
[----:B0-----:R-:W-:Y:S02]  /*25e40*/  F2FP.SATFINITE.E5M2.F32.PACK_AB_MERGE_C R7, RZ, R2, RZ ;  /* 0x00000002ff07723e */ /* 0x001fe400048060ff */
[----:B-1----:R-:W-:-:S03]  /*25e50*/  F2FP.SATFINITE.E5M2.F32.PACK_AB_MERGE_C R9, RZ, R3, RZ ;  /* 0x00000003ff09723e */ /* 0x002fc600048060ff */
[----:B------:R0:W-:Y:S01]  /*25e60*/  @!P6 STG.E.U8 desc[UR14][R28.64+0x29], R7 ;  /* 0x000029071c00e986 */ /* 0x0001e2000c10110e */
[----:B------:R-:W-:-:S03]  /*25e70*/  FMUL R4, R38, UR20 ;  /* 0x0000001426047c20 */ /* 0x000fc60008400000 */
[----:B------:R-:W4:Y:S02]  /*25e80*/  LDL.LU R38, [R1+0x2d4] ;  /* 0x0002d40001267983 */ /* 0x000f240000300800 */
[----:B------:R-:W-:Y:S01]  /*25e90*/  F2FP.SATFINITE.E5M2.F32.PACK_AB_MERGE_C R13, RZ, R4, RZ ;  /* 0x00000004ff0d723e */ /* 0x000fe200048060ff */
        /* <DEDUP_REMOVED lines=21> */
[----:B------:R-:W-:Y:S02]  /*25ff0*/  F2FP.SATFINITE.E5M2.F32.PACK_AB_MERGE_C R5, RZ, R5, RZ ;  /* 0x00000005ff05723e */ /* 0x000fe400048060ff */
[----:B0-----:R-:W-:Y:S02]  /*26000*/  F2FP.SATFINITE.E5M2.F32.PACK_AB_MERGE_C R13, RZ, R2, RZ ;  /* 0x00000002ff0d723e */ /* 0x001fe400048060ff */
[----:B-1----:R-:W-:Y:S01]  /*26010*/  F2FP.SATFINITE.E5M2.F32.PACK_AB_MERGE_C R9, RZ, R3, RZ ;  /* 0x00000003ff09723e */ /* 0x002fe200048060ff */
[----:B------:R-:W-:Y:S02]  /*26020*/  FMUL R3, R40, UR20 ;  /* 0x0000001428037c20 */ /* 0x000fe40008400000 */
[----:B------:R-:W4:Y:S01]  /*26030*/  LDL.LU R40, [R1+0x2ec] ;  /* 0x0002ec0001287983 */ /* 0x000f220000300800 */
[----:B------:R-:W-:Y:S01]  /*26040*/  F2FP.SATFINITE.E5M2.F32.PACK_AB_MERGE_C R11, RZ, R4, RZ ;  /* 0x00000004ff0b723e */ /* 0x000fe200048060ff */
[----:B------:R-:W-:-:S02]  /*26050*/  FMUL R2, R39, UR20 ;  /* 0x0000001427027c20 */ /* 0x000fc40008400000 */
[----:B------:R-:W4:Y:S04]  /*26060*/  LDL.LU R39, [R1+0x2f0] ;  /* 0x0002f00001277983 */ /* 0x000f280000300800 */
[----:B------:R0:W-:Y:S01]  /*26070*/  @!P6 STG.E.U8 desc[UR14][R28.64+0x31], R7 ;  /* 0x000031071c00e986 */ /* 0x0001e2000c10110e */
[----:B------:R-:W-:-:S03]  /*26080*/  ISETP.LT.OR P6, PT, R0, 0x3a, !P0 ;  /* 0x0000003a0000780c */ /* 0x000fc600047c1670 */
[----:B------:R1:W-:Y:S01]  /*26090*/  @!P5 STG.E.U8 desc[UR14][R28.64+0x30], R5 ;  /* 0x000030051c00d986 */ /* 0x0003e2000c10110e */
[----:B0-----:R-:W-:-:S03]  /*260a0*/  F2FP.SATFINITE.E5M2.F32.PACK_AB_MERGE_C R7, RZ, R2, RZ ;  /* 0x00000002ff07723e */ /* 0x001fc600048060ff */
[----:B------:R-:W-:Y:S01]  /*260b0*/  @!P2 STG.E.U8 desc[UR14][R30.64+0x39], R11 ;  /* 0x0000390b1e00a986 */ /* 0x000fe2000c10110e */
[----:B-1----:R-:W-:-:S03]  /*260c0*/  F2FP.SATFINITE.E5M2.F32.PACK_AB_MERGE_C R5, RZ, R3, RZ ;  /* 0x00000003ff05723e */ /* 0x002fc600048060ff */
[----:B------:R0:W-:Y:S04]  /*260d0*/  @!P3 STG.E.U8 desc[UR14][R30.64+0x38], R9 ;  /* 0x000038091e00b986 */ /* 0x0001e8000c10110e */
[----:B------:R4:W-:Y:S01]  /*260e0*/  @!P6 STG.E.U8 desc[UR14][R28.64+0x39], R5 ;  /* 0x000039051c00e986 */ /* 0x0009e2000c10110e */
[----:B------:R-:W-:-:S03]  /*260f0*/  FMUL R4, R38, UR20 ;  /* 0x0000001426047c20 */ /* 0x000fc60008400000 */
[----:B------:R-:W4:Y:S02]  /*26100*/  LDL.LU R38, [R1+0x2f4] ;  /* 0x0002f40001267983 */ /* 0x000f240000300800 */
[----:B0-----:R-:W-:Y:S01]  /*26110*/  F2FP.SATFINITE.E5M2.F32.PACK_AB_MERGE_C R9, RZ, R4, RZ ;  /* 0x00000004ff09723e */ /* 0x001fe200048060ff */
        /* <DEDUP_REMOVED lines=26> */
[----:B------:R0:W-:Y:S01]  /*262c0*/  @!P6 STG.E.U8 desc[UR14][R28.64+0x41], R7 ;  /* 0x000041071c00e986 */ /* 0x0001e2000c10110e */
[----:B------:R-:W-:-:S03]  /*262d0*/  FMUL R3, R39, UR20 ;  /* 0x0000001427037c20 */ /* 0x000fc60008400000 */
[----:B------:R-:W4:Y:S01]  /*262e0*/  LDL.LU R39, [R1+0x310] ;  /* 0x0003100001277983 */ /* 0x000f220000300800 */
[----:B------:R-:W-:Y:S02]  /*262f0*/  ISETP.LT.OR P6, PT, R0, 0x4a, !P0 ;  /* 0x0000004a0000780c */ /* 0x000fe400047c1670 */
[----:B0-----:R-:W-:Y:S01]  /*26300*/  F2FP.SATFINITE.E5M2.F32.PACK_AB_MERGE_C R7, RZ, R2, RZ ;  /* 0x00000002ff07723e */ /* 0x001fe200048060ff */
        /* <DEDUP_REMOVED lines=155> */
[----:B------:R-:W-:Y:S01]  /*26cc0*/  F2FP.SATFINITE.E5M2.F32.PACK_AB_MERGE_C R9, RZ, R4, RZ ;  /* 0x00000004ff09723e */ /* 0x000fe200048060ff */
[----:B------:R-:W-:-:S02]  /*26cd0*/  FMUL R3, R39, UR20 ;  /* 0x0000001427037c20 */ /* 0x000fc40008400000 */
[----:B------:R-:W4:Y:S04]  /*26ce0*/  LDL.LU R39, [R1+0x390] ;  /* 0x0003900001277983 */ /* 0x000f280000300800 */
[----:B------:R-:W-:Y:S04]  /*26cf0*/  @!P6 STG.E.U8 desc[UR14][R28.64+0x81], R5 ;  /* 0x000081051c00e986 */ /* 0x000fe8000c10110e */
[----:B------:R-:W-:Y:S04]  /*26d00*/  @!P5 STG.E.U8 desc[UR14][R28.64+0x80], R13 ;  /* 0x0000800d1c00d986 */ /* 0x000fe8000c10110e */
[----:B------:R0:W-:Y:S04]  /*26d10*/  @!P3 STG.E.U8 desc[UR14][R30.64+0x88], R7 ;  /* 0x000088071e00b986 */ /* 0x0001e8000c10110e */
[----:B------:R1:W-:Y:S01]  /*26d20*/  @!P2 STG.E.U8 desc[UR14][R30.64+0x89], R9 ;  /* 0x000089091e00a986 */ /* 0x0003e2000c10110e */
[----:B0-----:R-:W-:-:S02]  /*26d30*/  F2FP.SATFINITE.E5M2.F32.PACK_AB_MERGE_C R7, RZ, R2, RZ ;  /* 0x00000002ff07723e */ /* 0x001fc400048060ff */
[----:B-1----:R-:W-:Y:S01]  /*26d40*/  F2FP.SATFINITE.E5M2.F32.PACK_AB_MERGE_C R9, RZ, R3, RZ ;  /* 0x00000003ff09723e */ /* 0x002fe200048060ff */
[----:B------:R-:W-:Y:S02]  /*26d50*/  FMUL R4, R38, UR20 ;  /* 0x0000001426047c20 */ /* 0x000fe40008400000 */
[----:B------:R-:W4:Y:S03]  /*26d60*/  LDL.LU R38, [R1+0x394] ;  /* 0x0003940001267983 */ /* 0x000f260000300800 */
[----:B------:R-:W-:Y:S01]  /*26d70*/  F2FP.SATFINITE.E5M2.F32.PACK_AB_MERGE_C R13, RZ, R4, RZ ;  /* 0x00000004ff0d723e */ /* 0x000fe200048060ff */
[----:B------:R-:W-:Y:S02]  /*26d80*/  FMUL R5, R37, UR20 ;  /* 0x0000001425057c20 */ /* 0x000fe40008400000 */
[----:B------:R-:W4:Y:S01]  /*26d90*/  LDL.LU R37, [R1+0x398] ;  /* 0x0003980001257983 */ /* 0x000f220000300800 */
[----:B------:R-:W-:-:S03]  /*26da0*/  FMUL R2, R36, UR20 ;  /* 0x0000001424027c20 */ /* 0x000fc60008400000 */
[----:B------:R-:W4:Y:S01]  /*26db0*/  LDL.LU R36, [R1+0x39c] ;  /* 0x00039c0001247983 */ /* 0x000f220000300800 */
[----:B--2---:R-:W-:-:S03]  /*26dc0*/  FMUL R3, R35, UR20 ;  /* 0x0000001423037c20 */ /* 0x004fc60008400000 */
[----:B------:R-:W2:Y:S01]  /*26dd0*/  LDL.LU R35, [R1+0x3a0] ;  /* 0x0003a00001237983 */ /* 0x000ea20000300800 */
        /* <DEDUP_REMOVED lines=9> */
[----:B------:R0:W-:Y:S01]  /*26e70*/  @!P6 STG.E.U8 desc[UR14][R28.64+0x89], R7 ;  /* 0x000089071c00e986 */ /* 0x0001e2000c10110e */
[----:B------:R-:W-:-:S03]  /*26e80*/  ISETP.LT.OR P6, PT, R0, 0x92, !P0 ;  /* 0x000000920000780c */ /* 0x000fc600047c1670 */
[----:B------:R-:W-:Y:S01]  /*26e90*/  @!P5 STG.E.U8 desc[UR14][R28.64+0x88], R11 ;  /* 0x0000880b1c00d986 */ /* 0x000fe2000c10110e */
[----:B------:R-:W-:-:S03]  /*26ea0*/  ISETP.LT.OR P5, PT, R0, 0x91, !P0 ;  /* 0x000000910000780c */ /* 0x000fc600047a1670 */
[----:B------:R1:W-:Y:S01]  /*26eb0*/  @!P3 STG.E.U8 desc[UR14][R30.64+0x90], R9 ;  /* 0x000090091e00b986 */ /* 0x0003e2000c10110e */
[C---:B------:R-:W-:Y:S02]  /*26ec0*/  ISETP.LT.OR P3, PT, R0.reuse, 0x99, !P1 ;  /* 0x000000990000780c */ /* 0x040fe40004f61670 */
[----:B0-----:R-:W-:Y:S01]  /*26ed0*/  F2FP.SATFINITE.E5M2.F32.PACK_AB_MERGE_C R7, RZ, R2, RZ ;  /* 0x00000002ff07723e */ /* 0x001fe200048060ff */
[----:B------:R-:W-:Y:S01]  /*26ee0*/  @!P2 STG.E.U8 desc[UR14][R30.64+0x91], R13 ;  /* 0x0000910d1e00a986 */ /* 0x000fe2000c10110e */
[----:B------:R-:W-:Y:S02]  /*26ef0*/  ISETP.LT.OR P2, PT, R0, 0x9a, !P1 ;  /* 0x0000009a0000780c */ /* 0x000fe40004f41670 */
        /* <DEDUP_REMOVED lines=86> */
[----:B------:R0:W-:Y:S01]  /*27460*/  @!P6 STG.E.U8 desc[UR14][R28.64+0xb1], R7 ;  /* 0x0000b1071c00e986 */ /* 0x0001e2000c10110e */
[----:B------:R-:W-:-:S03]  /*27470*/  ISETP.LT.OR P6, PT, R0, 0xba, !P0 ;  /* 0x000000ba0000780c */ /* 0x000fc600047c1670 */
[----:B------:R-:W4:Y:S04]  /*27480*/  LDL.LU R39, [R1+0x3f0] ;  /* 0x0003f00001277983 */ /* 0x000f280000300800 */
        /* <DEDUP_REMOVED lines=33> */
[----:B------:R0:W-:Y:S01]  /*276a0*/  @!P6 STG.E.U8 desc[UR14][R28.64+0xc1], R7 ;  /* 0x0000c1071c00e986 */ /* 0x0001e2000c10110e */
[----:B------:R-:W-:-:S03]  /*276b0*/  ISETP.LT.OR P6, PT, R0, 0xca, !P0 ;  /* 0x000000ca0000780c */ /* 0x000fc600047c1670 */
[----:B------:R-:W4:Y:S01]  /*276c0*/  LDL.LU R40, [R1+0x40c] ;  /* 0x00040c0001287983 */ /* 0x000f220000300800 */
[----:B------:R-:W-:Y:S01]  /*276d0*/  F2FP.SATFINITE.E5M2.F32.PACK_AB_MERGE_C R13, RZ, R4, RZ ;  /* 0x00000004ff0d723e */ /* 0x000fe200048060ff */
        /* <DEDUP_REMOVED lines=24> */
[C---:B------:R-:W-:Y:S01]  /*27860*/  ISETP.LT.OR P3, PT, R0.reuse, 0xd1, !P1 ;  /* 0x000000d10000780c */ /* 0x040fe20004f61670 */
[----:B------:R-:W4:Y:S01]  /*27870*/  LDL.LU R42, [R1+0x42c] ;  /* 0x00042c00012a7983 */ /* 0x000f220000300800 */
[C---:B------:R-:W-:Y:S02]  /*27880*/  ISETP.LT.OR P2, PT, R0.reuse, 0xd2, !P1 ;  /* 0x000000d20000780c */ /* 0x040fe40004f41670 */
[----:B------:R-:W-:Y:S02]  /*27890*/  ISETP.LT.OR P6, PT, R0, 0xd2, !P0 ;  /* 0x000000d20000780c */ /* 0x000fe400047c1670 */
[----:B------:R-:W-:-:S05]  /*278a0*/  F2FP.SATFINITE.E5M2.F32.PACK_AB_MERGE_C R5, RZ, R5, RZ ;  /* 0x00000005ff05723e */ /* 0x000fca00048060ff */
[----:B------:R0:W-:Y:S01]  /*278b0*/  @!P5 STG.E.U8 desc[UR14][R28.64+0xc8], R5 ;  /* 0x0000c8051c00d986 */ /* 0x0001e2000c10110e */
[----:B------:R-:W-:-:S03]  /*278c0*/  ISETP.LT.OR P5, PT, R0, 0xd1, !P0 ;  /* 0x000000d10000780c */ /* 0x000fc600047a1670 */
[----:B------:R-:W-:Y:S01]  /*278d0*/  @!P3 STG.E.U8 desc[UR14][R30.64+0xd0], R9 ;  /* 0x0000d0091e00b986 */ /* 0x000fe2000c10110e */
[----:B------:R-:W-:-:S03]  /*278e0*/  ISETP.LT.OR P3, PT, R0, 0xd9, !P1 ;  /* 0x000000d90000780c */ /* 0x000fc60004f61670 */
[----:B------:R1:W-:Y:S01]  /*278f0*/  @!P2 STG.E.U8 desc[UR14][R30.64+0xd1], R11 ;  /* 0x0000d10b1e00a986 */ /* 0x0003e2000c10110e */
[----:B0-----:R-:W-:Y:S02]  /*27900*/  F2FP.SATFINITE.E5M2.F32.PACK_AB_MERGE_C R5, RZ, R3, RZ ;  /* 0x00000003ff05723e */ /* 0x001fe400048060ff */
[----:B------:R-:W-:-:S03]  /*27910*/  ISETP.LT.OR P2, PT, R0, 0xda, !P1 ;  /* 0x000000da0000780c */ /* 0x000fc60004f41670 */
[----:B------:R-:W-:Y:S01]  /*27920*/  @!P6 STG.E.U8 desc[UR14][R28.64+0xd1], R5 ;  /* 0x0000d1051c00e986 */ /* 0x000fe2000c10110e */
[----:B-1----:R-:W-:Y:S02]  /*27930*/  F2FP.SATFINITE.E5M2.F32.PACK_AB_MERGE_C R11, RZ, R2, RZ ;  /* 0x00000002ff0b723e */ /* 0x002fe400048060ff */
[----:B------:R-:W-:Y:S01]  /*27940*/  ISETP.LT.OR P6, PT, R0, 0xda, !P0 ;  /* 0x000000da0000780c */ /* 0x000fe200047c1670 */
[----:B------:R-:W-:Y:S02]  /*27950*/  FMUL R2, R40, UR20 ;  /* 0x0000001428027c20 */ /* 0x000fe40008400000 */
[----:B------:R-:W4:Y:S01]  /*27960*/  LDL.LU R40, [R1+0x430] ;  /* 0x0004300001287983 */ /* 0x000f220000300800 */
[----:B------:R-:W-:-:S03]  /*27970*/  FMUL R3, R39, UR20 ;  /* 0x0000001427037c20 */ /* 0x000fc60008400000 */
[----:B------:R-:W4:Y:S01]  /*27980*/  LDL.LU R39, [R1+0x434] ;  /* 0x0004340001277983 */ /* 0x000f220000300800 */
[----:B------:R-:W-:-:S03]  /*27990*/  F2FP.SATFINITE.E5M2.F32.PACK_AB_MERGE_C R9, RZ, R4, RZ ;  /* 0x00000004ff09723e */ /* 0x000fc600048060ff */
        /* <DEDUP_REMOVED lines=13> */
[----:B--2---:R-:W-:Y:S01]  /*27a70*/  FMUL R3, R35, UR20 ;  /* 0x0000001423037c20 */ /* 0x004fe20008400000 */
[----:B0-----:R-:W-:Y:S02]  /*27a80*/  F2FP.SATFINITE.E5M2.F32.PACK_AB_MERGE_C R7, RZ, R2, RZ ;  /* 0x00000002ff07723e */ /* 0x001fe400048060ff */
        /* <DEDUP_REMOVED lines=15> */
[----:B------:R-:W-:Y:S02]  /*27b80*/  F2FP.SATFINITE.E5M2.F32.PACK_AB_MERGE_C R5, RZ, R5, RZ ;  /* 0x00000005ff05723e */ /* 0x000fe400048060ff */
[----:B0-----:R-:W-:Y:S01]  /*27b90*/  F2FP.SATFINITE.E5M2.F32.PACK_AB_MERGE_C R11, RZ, R4, RZ ;  /* 0x00000004ff0b723e */ /* 0x001fe200048060ff */
[----:B------:R0:W-:Y:S01]  /*27ba0*/  @!P6 STG.E.U8 desc[UR14][R28.64+0xe1], R7 ;  /* 0x0000e1071c00e986 */ /* 0x0001e2000c10110e */
[C---:B------:R-:W-:Y:S02]  /*27bb0*/  ISETP.LT.OR P6, PT, R0.reuse, 0xea, !P0 ;  /* 0x000000ea0000780c */ /* 0x040fe400047c1670 */
[----:B-1----:R-:W-:Y:S01]  /*27bc0*/  F2FP.SATFINITE.E5M2.F32.PACK_AB_MERGE_C R9, RZ, R3, RZ ;  /* 0x00000003ff09723e */ /* 0x002fe200048060ff */
[----:B------:R1:W-:Y:S01]  /*27bd0*/  @!P5 STG.E.U8 desc[UR14][R28.64+0xe0], R5 ;  /* 0x0000e0051c00d986 */ /* 0x0003e2000c10110e */
[----:B------:R-:W-:-:S03]  /*27be0*/  ISETP.LT.OR P5, PT, R0, 0xe9, !P0 ;  /* 0x000000e90000780c */ /* 0x000fc600047a1670 */
[----:B------:R-:W-:Y:S01]  /*27bf0*/  @!P2 STG.E.U8 desc[UR14][R30.64+0xe9], R11 ;  /* 0x0000e90b1e00a986 */ /* 0x000fe2000c10110e */
[----:B------:R-:W-:Y:S01]  /*27c00*/  ISETP.LT.OR P2, PT, R0, 0xf2, !P1 ;  /* 0x000000f20000780c */ /* 0x000fe20004f41670 */
[----:B------:R-:W-:Y:S02]  /*27c10*/  FMUL R3, R42, UR20 ;  /* 0x000000142a037c20 */ /* 0x000fe40008400000 */
[----:B------:R1:W-:Y:S01]  /*27c20*/  @!P3 STG.E.U8 desc[UR14][R30.64+0xe8], R9 ;  /* 0x0000e8091e00b986 */ /* 0x0003e2000c10110e */
[----:B------:R-:W-:Y:S02]  /*27c30*/  ISETP.LT.OR P3, PT, R0, 0xf1, !P1 ;  /* 0x000000f10000780c */ /* 0x000fe40004f61670 */
[----:B------:R-:W-:Y:S01]  /*27c40*/  F2FP.SATFINITE.E5M2.F32.PACK_AB_MERGE_C R13, RZ, R2, RZ ;  /* 0x00000002ff0d723e */ /* 0x000fe200048060ff */
[----:B------:R-:W-:Y:S01]  /*27c50*/  FMUL R4, R39, UR20 ;  /* 0x0000001427047c20 */ /* 0x000fe20008400000 */
[----:B------:R-:W-:Y:S01]  /*27c60*/  FMUL R2, R40, UR20 ;  /* 0x0000001428027c20 */ /* 0x000fe20008400000 */
[----:B------:R-:W-:-:S03]  /*27c70*/  F2FP.SATFINITE.E5M2.F32.PACK_AB_MERGE_C R3, RZ, R3, RZ ;  /* 0x00000003ff03723e */ /* 0x000fc600048060ff */
[----:B0-----:R-:W-:Y:S02]  /*27c80*/  F2FP.SATFINITE.E5M2.F32.PACK_AB_MERGE_C R7, RZ, R4, RZ ;  /* 0x00000004ff07723e */ /* 0x001fe400048060ff */
[----:B-1----:R-:W-:Y:S01]  /*27c90*/  F2FP.SATFINITE.E5M2.F32.PACK_AB_MERGE_C R5, RZ, R2, RZ ;  /* 0x00000002ff05723e */ /* 0x002fe200048060ff */
[----:B------:R-:W-:Y:S01]  /*27ca0*/  @!P5 STG.E.U8 desc[UR14][R28.64+0xe8], R13 ;  /* 0x0000e80d1c00d986 */ /* 0x000fe2000c10110e */
[----:B------:R-:W-:-:S03]  /*27cb0*/  ISETP.LT.OR P5, PT, R0, 0xf1, !P0 ;  /* 0x000000f10000780c */ /* 0x000fc600047a1670 */
[----:B------:R2:W-:Y:S01]  /*27cc0*/  @!P6 STG.E.U8 desc[UR14][R28.64+0xe9], R3 ;  /* 0x0000e9031c00e986 */ /* 0x0005e2000c10110e */
[----:B------:R-:W-:-:S03]  /*27cd0*/  ISETP.LT.OR P6, PT, R0, 0xf2, !P0 ;  /* 0x000000f20000780c */ /* 0x000fc600047c1670 */
[----:B------:R0:W-:Y:S01]  /*27ce0*/  @!P2 STG.E.U8 desc[UR14][R30.64+0xf1], R7 ;  /* 0x0000f1071e00a986 */ /* 0x0001e2000c10110e */
[C---:B------:R-:W-:Y:S02]  /*27cf0*/  ISETP.LT.OR P2, PT, R0.reuse, 0xf9, !P1 ;  /* 0x000000f90000780c */ /* 0x040fe40004f41670 */
[C---:B------:R-:W-:Y:S01]  /*27d00*/  ISETP.LT.OR P1, PT, R0.reuse, 0xfa, !P1 ;  /* 0x000000fa0000780c */ /* 0x040fe20004f21670 */
[----:B------:R4:W-:Y:S01]  /*27d10*/  @!P3 STG.E.U8 desc[UR14][R30.64+0xf0], R5 ;  /* 0x0000f0051e00b986 */ /* 0x0009e2000c10110e */
[C---:B------:R-:W-:Y:S02]  /*27d20*/  ISETP.LT.OR P3, PT, R0.reuse, 0xf9, !P0 ;  /* 0x000000f90000780c */ /* 0x040fe40004761670 */
[----:B------:R-:W-:Y:S01]  /*27d30*/  ISETP.LT.OR P0, PT, R0, 0xfa, !P0 ;  /* 0x000000fa0000780c */ /* 0x000fe20004701670 */
[----:B------:R-:W-:-:S05]  /*27d40*/  FMUL R2, R38, UR20 ;  /* 0x0000001426027c20 */ /* 0x000fca0008400000 */
[----:B------:R-:W-:-:S05]  /*27d50*/  F2FP.SATFINITE.E5M2.F32.PACK_AB_MERGE_C R9, RZ, R2, RZ ;  /* 0x00000002ff09723e */ /* 0x000fca00048060ff */
[----:B------:R1:W-:Y:S01]  /*27d60*/  @!P5 STG.E.U8 desc[UR14][R28.64+0xf0], R9 ;  /* 0x0000f0091c00d986 */ /* 0x0003e2000c10110e */
[----:B------:R-:W-:Y:S01]  /*27d70*/  FMUL R0, R37, UR20 ;  /* 0x0000001425007c20 */ /* 0x000fe20008400000 */
[----:B------:R-:W-:Y:S01]  /*27d80*/  FMUL R2, R36, UR20 ;  /* 0x0000001424027c20 */ /* 0x000fe20008400000 */
[----:B--2---:R-:W-:-:S03]  /*27d90*/  FMUL R3, R35, UR20 ;  /* 0x0000001423037c20 */ /* 0x004fc60008400000 */
[----:B0-----:R-:W-:Y:S02]  /*27da0*/  F2FP.SATFINITE.E5M2.F32.PACK_AB_MERGE_C R7, RZ, R0, RZ ;  /* 0x00000000ff07723e */ /* 0x001fe400048060ff */
[----:B------:R-:W-:Y:S02]  /*27db0*/  F2FP.SATFINITE.E5M2.F32.PACK_AB_MERGE_C R11, RZ, R2, RZ ;  /* 0x00000002ff0b723e */ /* 0x000fe400048060ff */
[----:B------:R-:W-:Y:S01]  /*27dc0*/  F2FP.SATFINITE.E5M2.F32.PACK_AB_MERGE_C R3, RZ, R3, RZ ;  /* 0x00000003ff03723e */ /* 0x000fe200048060ff */
[----:B------:R1:W-:Y:S04]  /*27dd0*/  @!P6 STG.E.U8 desc[UR14][R28.64+0xf1], R7 ;  /* 0x0000f1071c00e986 */ /* 0x0003e8000c10110e */
[----:B------:R1:W-:Y:S04]  /*27de0*/  @!P2 STG.E.U8 desc[UR14][R30.64+0xf8], R11 ;  /* 0x0000f80b1e00a986 */ /* 0x0003e8000c10110e */
[----:B------:R1:W-:Y:S01]  /*27df0*/  @!P1 STG.E.U8 desc[UR14][R30.64+0xf9], R3 ;  /* 0x0000f9031e009986 */ /* 0x0003e2000c10110e */
[----:B---3--:R-:W-:Y:S01]  /*27e00*/  FMUL R4, R33, UR20 ;  /* 0x0000001421047c20 */ /* 0x008fe20008400000 */
[----:B----4-:R-:W-:-:S04]  /*27e10*/  FMUL R5, R32, UR20 ;  /* 0x0000001420057c20 */ /* 0x010fc80008400000 */
[----:B------:R-:W-:Y:S02]  /*27e20*/  F2FP.SATFINITE.E5M2.F32.PACK_AB_MERGE_C R13, RZ, R4, RZ ;  /* 0x00000004ff0d723e */ /* 0x000fe400048060ff */
[----:B------:R-:W-:-:S03]  /*27e30*/  F2FP.SATFINITE.E5M2.F32.PACK_AB_MERGE_C R5, RZ, R5, RZ ;  /* 0x00000005ff05723e */ /* 0x000fc600048060ff */
[----:B------:R1:W-:Y:S04]  /*27e40*/  @!P3 STG.E.U8 desc[UR14][R28.64+0xf8], R13 ;  /* 0x0000f80d1c00b986 */ /* 0x0003e8000c10110e */
[----:B------:R1:W-:Y:S02]  /*27e50*/  @!P0 STG.E.U8 desc[UR14][R28.64+0xf9], R5 ;  /* 0x0000f9051c008986 */ /* 0x0003e4000c10110e */
.L_x_551:
[----:B------:R-:W-:Y:S05]  /*27e60*/  BSYNC B0 ;  /* 0x0000000000007941 */ /* 0x000fea0003800000 */
.L_x_37:
[----:B-12---:R-:W2:Y:S04]  /*27e70*/  LDL.LU R3, [R1+0x458] ;  /* 0x0004580001037983 */ /* 0x006ea80000300800 */
[----:B-----5:R-:W2:Y:S01]  /*27e80*/  LDL.LU R2, [R1+0x45c] ;  /* 0x00045c0001027983 */ /* 0x020ea20000300800 */
[----:B------:R-:W-:Y:S01]  /*27e90*/  ULDC UR6, c[0x0][0xc] ;  /* 0x0000030000067ab9 */ /* 0x000fe20000000800 */
[----:B------:R-:W-:Y:S01]  /*27ea0*/  ULDC UR7, c[0x0][0x10] ;  /* 0x0000040000077ab9 */ /* 0x000fe20000000800 */
[----:B---34-:R-:W2:Y:S01]  /*27eb0*/  LDC R5, c[0x0][0x14] ;  /* 0x00000500ff057b82 */ /* 0x018ea20000000800 */
[----:B------:R-:W-:Y:S01]  /*27ec0*/  UIMAD.WIDE.U32 UR6, UR6, UR7, URZ ;  /* 0x00000007060672a5 */ /* 0x000fe2000f8e003f */
[----:B------:R-:W-:Y:S01]  /*27ed0*/  PRMT R0, RZ, 0x7610, R0 ;  /* 0x00007610ff007816 */ /* 0x000fe20000000000 */
[----:B------:R-:W-:-:S04]  /*27ee0*/  UMOV UR9, 0xffffffff ;  /* 0xffffffff00097882 */ /* 0x000fc80000000000 */
[----:B--2---:R-:W-:-:S04]  /*27ef0*/  IMAD.WIDE.U32 R2, R5, UR6, R2 ;  /* 0x0000000605027c25 */ /* 0x004fc8000f8e0002 */
[----:B------:R-:W-:Y:S01]  /*27f00*/  IMAD R5, R5, UR7, RZ ;  /* 0x0000000705057c24 */ /* 0x000fe2000f8e02ff */
[----:B------:R-:W-:Y:S01]  /*27f10*/  ULDC.64 UR6, c[0x0][0x650] ;  /* 0x0001940000067ab9 */ /* 0x000fe20000000a00 */
[----:B------:R-:W-:Y:S01]  /*27f20*/  IMAD.MOV.U32 R11, RZ, RZ, R2 ;  /* 0x000000ffff0b7224 */ /* 0x000fe200078e0002 */
[----:B------:R-:W-:Y:S01]  /*27f30*/  ISETP.GE.U32.AND P0, PT, R2, UR6, PT ;  /* 0x0000000602007c0c */ /* 0x000fe2000bf06070 */
[----:B------:R-:W-:Y:S02]  /*27f40*/  IMAD.IADD R13, R3, 0x1, R5 ;  /* 0x00000001030d7824 */ /* 0x000fe400078e0205 */
[----:B------:R-:W-:-:S03]  /*27f50*/  IMAD.MOV.U32 R2, RZ, RZ, -0x1 ;  /* 0xffffffffff027424 */ /* 0x000fc600078e00ff */
[----:B------:R1:W-:Y:S01]  /*27f60*/  STL [R1+0x458], R13 ;  /* 0x0004580d01007387 */ /* 0x0003e20000100800 */
[----:B------:R-:W-:-:S03]  /*27f70*/  ISETP.GE.U32.AND.EX P0, PT, R13, UR7, PT, P0 ;  /* 0x000000070d007c0c */ /* 0x000fc6000bf06100 */
[----:B------:R1:W-:Y:S04]  /*27f80*/  STL [R1+0x45c], R11 ;  /* 0x00045c0b01007387 */ /* 0x0003e80000100800 */
[----:B------:R1:W-:Y:S06]  /*27f90*/  STL [R1+0x460], R2 ;  /* 0x0004600201007387 */ /* 0x0003ec0000100800 */
[----:B------:R-:W-:Y:S05]  /*27fa0*/  @P0 BRA `(.L_x_552) ;  /* 0x0000000400740947 */ /* 0x000fea0003800000 */
[----:B------:R-:W2:Y:S01]  /*27fb0*/  S2R R8, SR_CTAID.X ;  /* 0x0000000000087919 */ /* 0x000ea20000002500 */
[----:B------:R-:W-:Y:S01]  /*27fc0*/  ULDC.64 UR18, c[0x0][0x628] ;  /* 0x00018a0000127ab9 */ /* 0x000fe20000000a00 */
[----:B------:R-:W3:Y:S01]  /*27fd0*/  LDC R9, c[0x0][0x144] ;  /* 0x00005100ff097b82 */ /* 0x000ee20000000800 */
[----:B------:R-:W-:Y:S01]  /*27fe0*/  ULDC UR6, c[0x0][0x150] ;  /* 0x0000540000067ab9 */ /* 0x000fe20000000800 */
[----:B------:R-:W4:Y:S01]  /*27ff0*/  S2R R12, SR_CTAID.Y ;  /* 0x00000000000c7919 */ /* 0x000f220000002600 */
[----:B------:R-:W-:Y:S01]  /*28000*/  ISETP.NE.U32.AND P0, PT, RZ, UR18, PT ;  /* 0x00000012ff007c0c */ /* 0x000fe2000bf05070 */
[----:B------:R-:W-:Y:S01]  /*28010*/  ULDC UR23, c[0x0][0x630] ;  /* 0x00018c0000177ab9 */ /* 0x000fe20000000800 */
[----:B------:R-:W-:Y:S02]  /*28020*/  R2UR UR16, R11 ;  /* 0x000000000b1072ca */ /* 0x000fe400000e0000 */
[----:B------:R-:W-:Y:S01]  /*28030*/  ISETP.NE.AND.EX P0, PT, RZ, UR19, PT, P0 ;  /* 0x00000013ff007c0c */ /* 0x000fe2000bf05300 */
[----:B0-----:R-:W0:Y:S01]  /*28040*/  LDC.64 R6, c[0x0][0x620] ;  /* 0x00018800ff067b82 */ /* 0x001e220000000a00 */
[----:B------:R-:W-:-:S02]  /*28050*/  R2UR UR17, R13 ;  /* 0x000000000d1172ca */ /* 0x000fc400000e0000 */
[----:B--2---:R-:W-:-:S05]  /*28060*/  I2FP.F32.U32 R0, R8 ;  /* 0x0000000800007245 */ /* 0x004fca0000201000 */
[----:B------:R-:W-:-:S06]  /*28070*/  FMUL R0, R0, UR6 ;  /* 0x0000000600007c20 */ /* 0x000fcc0008400000 */
[----:B------:R-:W2:Y:S01]  /*28080*/  F2I.U32.TRUNC.NTZ R0, R0 ;  /* 0x0000000000007305 */ /* 0x000ea2000020f000 */
[----:B----4-:R-:W-:Y:S05]  /*28090*/  @!P0 BRA `(.L_x_553) ;  /* 0x0000000000308947 */ /* 0x010fea0003800000 */
        /* <DEDUP_REMOVED lines=12> */
.L_x_553:
[----:B------:R-:W-:Y:S01]  /*28160*/  USHF.R.U64 UR9, UR16, UR23, UR17 ;  /* 0x0000001710097299 */ /* 0x000fe20008001211 */
[----:B------:R-:W4:Y:S01]  /*28170*/  LDC.64 R22, c[0x0][0x640] ;  /* 0x00019000ff167b82 */ /* 0x000f220000000a00 */
[----:B------:R-:W-:Y:S01]  /*28180*/  USHF.R.U32.HI UR6, URZ, UR23, UR17 ;  /* 0x000000173f067299 */ /* 0x000fe20008011611 */
[----:B--2---:R-:W-:Y:S02]  /*28190*/  IMAD.MOV R10, RZ, RZ, -R0 ;  /* 0x000000ffff0a7224 */ /* 0x004fe400078e0a00 */
[----:B-1----:R-:W-:Y:S01]  /*281a0*/  IMAD.MOV.U32 R2, RZ, RZ, R11 ;  /* 0x000000ffff027224 */ /* 0x002fe200078e000b */
[----:B------:R-:W-:Y:S01]  /*281b0*/  IADD3 R5, P0, RZ, -UR9, RZ ;  /* 0x80000009ff057c10 */ /* 0x000fe2000ff1e0ff */
[----:B---3--:R-:W-:Y:S02]  /*281c0*/  IMAD R18, R9, R10, R8 ;  /* 0x0000000a09127224 */ /* 0x008fe400078e0208 */
[----:B------:R-:W1:Y:S02]  /*281d0*/  LDC R4, c[0x0][0x618] ;  /* 0x00018600ff047b82 */ /* 0x000e640000000800 */
[----:B------:R-:W-:Y:S01]  /*281e0*/  IMAD.X R3, RZ, RZ, ~UR6, P0 ;  /* 0x80000006ff037e24 */ /* 0x000fe200080e06ff */
[----:B------:R-:W-:-:S03]  /*281f0*/  ULDC UR6, c[0x0][0x154] ;  /* 0x0000550000067ab9 */ /* 0x000fc60000000800 */
[-C--:B0-----:R-:W-:Y:S02]  /*28200*/  IMAD R0, R3, R6.reuse, RZ ;  /* 0x0000000603007224 */ /* 0x081fe400078e02ff */
[----:B------:R-:W0:Y:S01]  /*28210*/  LDC R14, c[0x0][0x608] ;  /* 0x00018200ff0e7b82 */ /* 0x000e220000000800 */
[----:B------:R-:W-:Y:S02]  /*28220*/  IMAD.MOV.U32 R3, RZ, RZ, R13 ;  /* 0x000000ffff037224 */ /* 0x000fe400078e000d */
[----:B------:R-:W-:-:S05]  /*28230*/  IMAD.WIDE.U32 R2, R5, R6, R2 ;  /* 0x0000000605027225 */ /* 0x000fca00078e0002 */
[----:B------:R-:W2:Y:S01]  /*28240*/  LDC R20, c[0x0][0x658] ;  /* 0x00019600ff147b82 */ /* 0x000ea20000000800 */
[----:B------:R-:W-:Y:S01]  /*28250*/  IMAD R5, R5, R7, R0 ;  /* 0x0000000705057224 */ /* 0x000fe200078e0200 */
[----:B------:R-:W-:Y:S01]  /*28260*/  I2FP.F32.U32 R0, R12 ;  /* 0x0000000c00007245 */ /* 0x000fe20000201000 */
[----:B------:R-:W-:Y:S01]  /*28270*/  IMAD.MOV.U32 R7, RZ, RZ, 0x1 ;  /* 0x00000001ff077424 */ /* 0x000fe200078e00ff */
[----:B----4-:R-:W-:Y:S01]  /*28280*/  ISETP.NE.U32.AND P0, PT, R22, RZ, PT ;  /* 0x000000ff1600720c */ /* 0x010fe20003f05070 */
[----:B------:R-:W-:Y:S02]  /*28290*/  IMAD.IADD R3, R3, 0x1, R5 ;  /* 0x0000000103037824 */ /* 0x000fe400078e0205 */
[----:B------:R-:W-:Y:S01]  /*282a0*/  FMUL R0, R0, UR6 ;  /* 0x0000000600007c20 */ /* 0x000fe20008400000 */
[----:B------:R-:W3:Y:S01]  /*282b0*/  LDC R15, c[0x0][0x148] ;  /* 0x00005200ff0f7b82 */ /* 0x000ee20000000800 */
[----:B------:R-:W-:Y:S01]  /*282c0*/  ISETP.NE.AND.EX P0, PT, R23, RZ, PT, P0 ;  /* 0x000000ff1700720c */ /* 0x000fe20003f05300 */
[----:B------:R-:W-:Y:S01]  /*282d0*/  IMAD.MOV.U32 R5, RZ, RZ, -0x1 ;  /* 0xffffffffff057424 */ /* 0x000fe200078e00ff */
[-CC-:B-1----:R-:W-:Y:S01]  /*282e0*/  SHF.R.U64 R10, R2, R4.reuse, R3.reuse ;  /* 0x00000004020a7219 */ /* 0x182fe20000001203 */
[----:B------:R1:W4:Y:S01]  /*282f0*/  F2I.U32.TRUNC.NTZ R13, R0 ;  /* 0x00000000000d7305 */ /* 0x000322000020f000 */
[----:B------:R-:W-:-:S03]  /*28300*/  SHF.R.U32.HI R3, RZ, R4, R3 ;  /* 0x00000004ff037219 */ /* 0x000fc60000011603 */
[----:B------:R-:W1:Y:S01]  /*28310*/  LDC R16, c[0x0][0x600] ;  /* 0x00018000ff107b82 */ /* 0x000e620000000800 */
[-CC-:B0-----:R-:W-:Y:S02]  /*28320*/  SHF.R.U64 R8, R10, R14.reuse, R3.reuse ;  /* 0x0000000e0a087219 */ /* 0x181fe40000001203 */
[----:B------:R-:W-:-:S05]  /*28330*/  SHF.R.U32.HI R3, RZ, R14, R3 ;  /* 0x0000000eff037219 */ /* 0x000fca0000011603 */
[----:B------:R-:W0:Y:S01]  /*28340*/  LDC R17, c[0x0][0x648] ;  /* 0x00019200ff117b82 */ /* 0x000e220000000800 */
[-CC-:B--2---:R-:W-:Y:S02]  /*28350*/  SHF.R.U64 R11, R8, R20.reuse, R3.reuse ;  /* 0x00000014080b7219 */ /* 0x184fe40000001203 */
[-C--:B------:R-:W-:Y:S02]  /*28360*/  SHF.L.U32 R5, R5, R20.reuse, RZ ;  /* 0x0000001405057219 */ /* 0x080fe400000006ff */
[-C--:B------:R-:W-:Y:S01]  /*28370*/  SHF.R.U32.HI R3, RZ, R20.reuse, R3 ;  /* 0x00000014ff037219 */ /* 0x080fe20000011603 */
[----:B------:R-:W-:Y:S01]  /*28380*/  IMAD.MOV.U32 R2, RZ, RZ, R11 ;  /* 0x000000ffff027224 */ /* 0x000fe200078e000b */
[----:B------:R-:W-:Y:S01]  /*28390*/  SHF.L.U32 R20, R7, R20, RZ ;  /* 0x0000001407147219 */ /* 0x000fe200000006ff */
[----:B------:R-:W2:Y:S01]  /*283a0*/  LDC R19, c[0x0][0x638] ;  /* 0x00018e00ff137b82 */ /* 0x000ea20000000800 */
[----:B------:R-:W-:-:S07]  /*283b0*/  LOP3.LUT R41, RZ, R5, RZ, 0x33, !PT ;  /* 0x00000005ff297212 */ /* 0x000fce00078e33ff */
[----:B------:R-:W0:Y:S01]  /*283c0*/  LDC R21, c[0x0][0x610] ;  /* 0x00018400ff157b82 */ /* 0x000e220000000800 */
[----:B----4-:R-:W-:Y:S05]  /*283d0*/  @!P0 BRA `(.L_x_554) ;  /* 0x0000000000288947 */ /* 0x010fea0003800000 */
[----:B-1----:R-:W1:Y:S02]  /*283e0*/  LDC R0, c[0x0][0x64c] ;  /* 0x00019300ff007b82 */ /* 0x002e640000000800 */
[----:B-1----:R-:W-:-:S05]  /*283f0*/  IADD3 R7, P0, R11, R0, RZ ;  /* 0x000000000b077210 */ /* 0x002fca0007f1e0ff */
        /* <DEDUP_REMOVED lines=8> */
.L_x_554:
[----:B01----:R-:W-:Y:S01]  /*28480*/  SHF.R.U64 R0, R2, R17, R3 ;  /* 0x0000001102007219 */ /* 0x003fe20000001203 */
[----:B------:R-:W-:Y:S01]  /*28490*/  VIADD R3, R16, 0xffffffff ;  /* 0xffffffff10037836 */ /* 0x000fe20000000000 */
[----:B------:R-:W-:Y:S01]  /*284a0*/  LOP3.LUT R41, R8, R41, RZ, 0xc0, !PT ;  /* 0x0000002908297212 */ /* 0x000fe200078ec0ff */
[----:B------:R-:W-:Y:S02]  /*284b0*/  IMAD.MOV R13, RZ, RZ, -R13 ;  /* 0x000000ffff0d7224 */ /* 0x000fe400078e0a0d */
[----:B------:R-:W-:Y:S01]  /*284c0*/  IMAD.MOV R2, RZ, RZ, -R0 ;  /* 0x000000ffff027224 */ /* 0x000fe200078e0a00 */
[----:B------:R-:W-:Y:S01]  /*284d0*/  LOP3.LUT R3, R10, R3, RZ, 0xc0, !PT ;  /* 0x000000030a037212 */ /* 0x000fe200078ec0ff */
[----:B------:R-:W-:Y:S02]  /*284e0*/  IMAD R41, R20, R0, R41 ;  /* 0x0000000014297224 */ /* 0x000fe400078e0229 */
[----:B---3--:R-:W-:Y:S02]  /*284f0*/  @P4 IMAD R18, R15, R13, R12 ;  /* 0x0000000d0f124224 */ /* 0x008fe400078e020c */
[----:B--2---:R-:W-:-:S02]  /*28500*/  IMAD R0, R2, R19, R11 ;  /* 0x0000001302007224 */ /* 0x004fc400078e020b */
[----:B------:R-:W-:Y:S02]  /*28510*/  IMAD R41, R41, R21, R18 ;  /* 0x0000001529297224 */ /* 0x000fe400078e0212 */
[----:B------:R-:W-:Y:S02]  /*28520*/  IMAD R2, R0, R16, R3 ;  /* 0x0000001000027224 */ /* 0x000fe400078e0203 */
[----:B------:R-:W-:-:S03]  /*28530*/  IMAD.MOV.U32 R4, RZ, RZ, 0x1 ;  /* 0x00000001ff047424 */ /* 0x000fc600078e00ff */
[----:B------:R-:W-:Y:S02]  /*28540*/  SEL R3, R2, R41, !P4 ;  /* 0x0000002902037207 */ /* 0x000fe40006000000 */
[----:B------:R-:W-:Y:S02]  /*28550*/  PRMT R0, R4, 0x7610, R0 ;  /* 0x0000761004007816 */ /* 0x000fe40000000000 */
[----:B------:R-:W-:Y:S01]  /*28560*/  SEL R41, R41, R2, !P4 ;  /* 0x0000000229297207 */ /* 0x000fe20006000000 */
[----:B------:R2:W-:Y:S06]  /*28570*/  STL [R1+0x460], R3 ;  /* 0x0004600301007387 */ /* 0x0005ec0000100800 */
.L_x_552:
[----:B------:R3:W-:Y:S01]  /*28580*/  STL [R1+0x464], R41 ;  /* 0x0004642901007387 */ /* 0x0007e20000100800 */
[----:B------:R-:W-:-:S13]  /*28590*/  LOP3.LUT P0, RZ, R0, 0xff, RZ, 0xc0, !PT ;  /* 0x000000ff00ff7812 */ /* 0x000fda000780c0ff */
[----:B---3--:R-:W-:Y:S05]  /*285a0*/  @P0 BRA `(.L_x_555) ;  /* 0xfffffd8c004c0947 */ /* 0x008fea000383ffff */
[----:B------:R-:W-:Y:S05]  /*285b0*/  EXIT ;  /* 0x000000000000794d */ /* 0x000fea0003800000 */
.L_x_7:
[----:B0-----:R-:W2:Y:S01]  /*285c0*/  LDL R16, [R1+0x45c] ;  /* 0x00045c0001107983 */ /* 0x001ea20000100800 */
[----:B------:R-:W-:-:S03]  /*285d0*/  ULDC.64 UR4, c[0x0][0x650] ;  /* 0x0001940000047ab9 */ /* 0x000fc60000000a00 */
[----:B------:R-:W3:Y:S01]  /*285e0*/  LDL R20, [R1+0x458] ;  /* 0x0004580001147983 */ /* 0x000ee20000100800 */
[----:B------:R-:W-:Y:S01]  /*285f0*/  PRMT R0, RZ, 0x7610, R0 ;  /* 0x00007610ff007816 */ /* 0x000fe20000000000 */
[----:B------:R-:W-:Y:S02]  /*28600*/  IMAD.MOV.U32 R5, RZ, RZ, -0x1 ;  /* 0xffffffffff057424 */ /* 0x000fe400078e00ff */
[----:B------:R-:W-:Y:S02]  /*28610*/  IMAD.MOV.U32 R4, RZ, RZ, -0x1 ;  /* 0xffffffffff047424 */ /* 0x000fe400078e00ff */
[----:B------:R-:W-:Y:S01]  /*28620*/  IMAD.MOV.U32 R10, RZ, RZ, -0x1 ;  /* 0xffffffffff0a7424 */ /* 0x000fe200078e00ff */
[----:B--2---:R-:W-:-:S04]  /*28630*/  ISETP.GE.U32.AND P0, PT, R16, UR4, PT ;  /* 0x0000000410007c0c */ /* 0x004fc8000bf06070 */
[----:B---3--:R-:W-:-:S13]  /*28640*/  ISETP.GE.U32.AND.EX P0, PT, R20, UR5, PT, P0 ;  /* 0x0000000514007c0c */ /* 0x008fda000bf06100 */
[----:B------:R-:W-:Y:S05]  /*28650*/  @P0 BRA `(.L_x_556) ;  /* 0x0000000400300947 */ /* 0x000fea0003800000 */
[----:B------:R-:W0:Y:S01]  /*28660*/  LDC.64 R14, c[0x0][0x628] ;  /* 0x00018a00ff0e7b82 */ /* 0x000e220000000a00 */
[----:B------:R-:W-:Y:S02]  /*28670*/  IMAD.MOV.U32 R8, RZ, RZ, R16 ;  /* 0x000000ffff087224 */ /* 0x000fe400078e0010 */
[----:B------:R-:W-:-:S05]  /*28680*/  IMAD.MOV.U32 R9, RZ, RZ, R20 ;  /* 0x000000ffff097224 */ /* 0x000fca00078e0014 */
[----:B------:R-:W1:Y:S08]  /*28690*/  LDC R10, c[0x0][0x630] ;  /* 0x00018c00ff0a7b82 */ /* 0x000e700000000800 */
[----:B------:R-:W2:Y:S01]  /*286a0*/  LDC.64 R18, c[0x0][0x620] ;  /* 0x00018800ff127b82 */ /* 0x000ea20000000a00 */
[----:B0-----:R-:W-:-:S04]  /*286b0*/  ISETP.NE.U32.AND P0, PT, R14, RZ, PT ;  /* 0x000000ff0e00720c */ /* 0x001fc80003f05070 */
[----:B------:R-:W-:-:S13]  /*286c0*/  ISETP.NE.AND.EX P0, PT, R15, RZ, PT, P0 ;  /* 0x000000ff0f00720c */ /* 0x000fda0003f05300 */
[----:B-12---:R-:W-:Y:S05]  /*286d0*/  @!P0 BRA `(.L_x_557) ;  /* 0x0000000000288947 */ /* 0x006fea0003800000 */
[----:B------:R-:W0:Y:S02]  /*286e0*/  LDC R0, c[0x0][0x634] ;  /* 0x00018d00ff007b82 */ /* 0x000e240000000800 */
[----:B0-----:R-:W-:-:S05]  /*286f0*/  IADD3 R9, P0, R16, R0, RZ ;  /* 0x0000000010097210 */ /* 0x001fca0007f1e0ff */
        /* <DEDUP_REMOVED lines=8> */
.L_x_557:
[----:B------:R-:W0:Y:S01]  /*28780*/  LDC.64 R22, c[0x0][0x640] ;  /* 0x00019000ff167b82 */ /* 0x000e220000000a00 */
[-CC-:B------:R-:W-:Y:S01]  /*28790*/  SHF.R.U64 R14, R8, R10.reuse, R9.reuse ;  /* 0x0000000a080e7219 */ /* 0x180fe20000001209 */
[----:B------:R-:W-:Y:S01]  /*287a0*/  IMAD.MOV.U32 R4, RZ, RZ, R16 ;  /* 0x000000ffff047224 */ /* 0x000fe200078e0010 */
[----:B------:R-:W-:Y:S01]  /*287b0*/  SHF.R.U32.HI R0, RZ, R10, R9 ;  /* 0x0000000aff007219 */ /* 0x000fe20000011609 */
[----:B------:R-:W-:Y:S01]  /*287c0*/  IMAD.MOV.U32 R24, RZ, RZ, 0x1 ;  /* 0x00000001ff187424 */ /* 0x000fe200078e00ff */
[----:B------:R-:W-:-:S03]  /*287d0*/  IADD3 R7, P0, RZ, -R14, RZ ;  /* 0x8000000eff077210 */ /* 0x000fc60007f1e0ff */
[----:B------:R-:W1:Y:S02]  /*287e0*/  LDC R6, c[0x0][0x618] ;  /* 0x00018600ff067b82 */ /* 0x000e640000000800 */
[----:B------:R-:W-:-:S04]  /*287f0*/  IMAD.X R5, RZ, RZ, ~R0, P0 ;  /* 0x000000ffff057224 */ /* 0x000fc800000e0e00 */
[-C--:B------:R-:W-:Y:S02]  /*28800*/  IMAD R0, R5, R18.reuse, RZ ;  /* 0x0000001205007224 */ /* 0x080fe400078e02ff */
[----:B------:R-:W2:Y:S01]  /*28810*/  LDC R8, c[0x0][0x608] ;  /* 0x00018200ff087b82 */ /* 0x000ea20000000800 */
[----:B------:R-:W-:Y:S02]  /*28820*/  IMAD.MOV.U32 R5, RZ, RZ, R20 ;  /* 0x000000ffff057224 */ /* 0x000fe400078e0014 */
[----:B------:R-:W-:-:S05]  /*28830*/  IMAD.WIDE.U32 R4, R7, R18, R4 ;  /* 0x0000001207047225 */ /* 0x000fca00078e0004 */
[----:B------:R-:W3:Y:S01]  /*28840*/  LDC R21, c[0x0][0x658] ;  /* 0x00019600ff157b82 */ /* 0x000ee20000000800 */
[----:B------:R-:W-:Y:S01]  /*28850*/  IMAD R7, R7, R19, R0 ;  /* 0x0000001307077224 */ /* 0x000fe200078e0200 */
[----:B0-----:R-:W-:-:S03]  /*28860*/  ISETP.NE.U32.AND P0, PT, R22, RZ, PT ;  /* 0x000000ff1600720c */ /* 0x001fc60003f05070 */
[----:B------:R-:W-:Y:S01]  /*28870*/  IMAD.IADD R5, R5, 0x1, R7 ;  /* 0x0000000105057824 */ /* 0x000fe200078e0207 */
[----:B------:R-:W-:Y:S02]  /*28880*/  ISETP.NE.AND.EX P0, PT, R23, RZ, PT, P0 ;  /* 0x000000ff1700720c */ /* 0x000fe40003f05300 */
[----:B------:R-:W0:Y:S02]  /*28890*/  LDC R16, c[0x0][0x600] ;  /* 0x00018000ff107b82 */ /* 0x000e240000000800 */
[-CC-:B-1----:R-:W-:Y:S01]  /*288a0*/  SHF.R.U64 R10, R4, R6.reuse, R5.reuse ;  /* 0x00000006040a7219 */ /* 0x182fe20000001205 */
[----:B------:R-:W-:Y:S01]  /*288b0*/  IMAD.MOV.U32 R4, RZ, RZ, -0x1 ;  /* 0xffffffffff047424 */ /* 0x000fe200078e00ff */
[----:B------:R-:W-:-:S04]  /*288c0*/  SHF.R.U32.HI R5, RZ, R6, R5 ;  /* 0x00000006ff057219 */ /* 0x000fc80000011605 */
[----:B------:R-:W1:Y:S01]  /*288d0*/  LDC R18, c[0x0][0x648] ;  /* 0x00019200ff127b82 */ /* 0x000e620000000800 */
[-CC-:B--2---:R-:W-:Y:S02]  /*288e0*/  SHF.R.U64 R17, R10, R8.reuse, R5.reuse ;  /* 0x000000080a117219 */ /* 0x184fe40000001205 */
[----:B------:R-:W-:-:S05]  /*288f0*/  SHF.R.U32.HI R0, RZ, R8, R5 ;  /* 0x00000008ff007219 */ /* 0x000fca0000011605 */
[----:B------:R-:W2:Y:S01]  /*28900*/  LDC R20, c[0x0][0x638] ;  /* 0x00018e00ff147b82 */ /* 0x000ea20000000800 */
[-C--:B---3--:R-:W-:Y:S02]  /*28910*/  SHF.L.U32 R4, R4, R21.reuse, RZ ;  /* 0x0000001504047219 */ /* 0x088fe400000006ff */
[-CC-:B------:R-:W-:Y:S02]  /*28920*/  SHF.R.U64 R19, R17, R21.reuse, R0.reuse ;  /* 0x0000001511137219 */ /* 0x180fe40000001200 */
[----:B------:R-:W-:Y:S02]  /*28930*/  LOP3.LUT R26, RZ, R4, RZ, 0x33, !PT ;  /* 0x00000004ff1a7212 */ /* 0x000fe400078e33ff */
[----:B------:R-:W-:Y:S01]  /*28940*/  SHF.R.U32.HI R5, RZ, R21, R0 ;  /* 0x00000015ff057219 */ /* 0x000fe20000011600 */
[----:B------:R-:W3:Y:S01]  /*28950*/  LDC R25, c[0x0][0x610] ;  /* 0x00018400ff197b82 */ /* 0x000ee20000000800 */
[----:B------:R-:W-:Y:S01]  /*28960*/  IMAD.MOV.U32 R4, RZ, RZ, R19 ;  /* 0x000000ffff047224 */ /* 0x000fe200078e0013 */
[----:B------:R-:W-:Y:S06]  /*28970*/  @!P0 BRA `(.L_x_558) ;  /* 0x0000000000288947 */ /* 0x000fec0003800000 */
        /* <DEDUP_REMOVED lines=10> */
.L_x_558:
[----:B-1----:R-:W-:Y:S01]  /*28a20*/  SHF.R.U64 R3, R4, R18, R5 ;  /* 0x0000001204037219 */ /* 0x002fe20000001205 */
[----:B0-----:R-:W-:Y:S01]  /*28a30*/  VIADD R5, R16, 0xffffffff ;  /* 0xffffffff10057836 */ /* 0x001fe20000000000 */
[----:B------:R-:W-:Y:S01]  /*28a40*/  SHF.L.U32 R24, R24, R21, RZ ;  /* 0x0000001518187219 */ /* 0x000fe200000006ff */
[----:B------:R-:W-:Y:S01]  /*28a50*/  @P4 IMAD R11, R13, R12, R2 ;  /* 0x0000000c0d0b4224 */ /* 0x000fe200078e0202 */
[----:B------:R-:W-:Y:S01]  /*28a60*/  LOP3.LUT R0, R17, R26, RZ, 0xc0, !PT ;  /* 0x0000001a11007212 */ /* 0x000fe200078ec0ff */
[----:B------:R-:W-:-:S04]  /*28a70*/  IMAD.MOV R4, RZ, RZ, -R3 ;  /* 0x000000ffff047224 */ /* 0x000fc800078e0a03 */
[----:B------:R-:W-:Y:S01]  /*28a80*/  IMAD R2, R24, R3, R0 ;  /* 0x0000000318027224 */ /* 0x000fe200078e0200 */
[----:B------:R-:W-:Y:S01]  /*28a90*/  LOP3.LUT R3, R10, R5, RZ, 0xc0, !PT ;  /* 0x000000050a037212 */ /* 0x000fe200078ec0ff */
[----:B--2---:R-:W-:Y:S02]  /*28aa0*/  IMAD R0, R4, R20, R19 ;  /* 0x0000001404007224 */ /* 0x004fe400078e0213 */
[----:B---3--:R-:W-:Y:S02]  /*28ab0*/  IMAD R5, R2, R25, R11 ;  /* 0x0000001902057224 */ /* 0x008fe400078e020b */
[----:B------:R-:W-:Y:S02]  /*28ac0*/  IMAD.MOV.U32 R4, RZ, RZ, 0x1 ;  /* 0x00000001ff047424 */ /* 0x000fe400078e00ff */
[----:B------:R-:W-:Y:S02]  /*28ad0*/  IMAD R2, R0, R16, R3 ;  /* 0x0000001000027224 */ /* 0x000fe400078e0203 */
[----:B------:R-:W-:Y:S01]  /*28ae0*/  IMAD.MOV.U32 R10, RZ, RZ, R14 ;  /* 0x000000ffff0a7224 */ /* 0x000fe200078e000e */
[----:B------:R-:W-:-:S02]  /*28af0*/  PRMT R0, R4, 0x7610, R0 ;  /* 0x0000761004007816 */ /* 0x000fc40000000000 */
[----:B------:R-:W-:Y:S02]  /*28b00*/  SEL R4, R2, R5, !P4 ;  /* 0x0000000502047207 */ /* 0x000fe40006000000 */
[----:B------:R-:W-:-:S07]  /*28b10*/  SEL R5, R5, R2, !P4 ;  /* 0x0000000205057207 */ /* 0x000fce0006000000 */
.L_x_556:
[----:B------:R-:W-:-:S08]  /*28b20*/  NOP ;  /* 0x0000000000007918 */ /* 0x000fd00000000000 */
[----:B------:R-:W0:-:S00]  /*28b30*/  USETMAXREG.DEALLOC.CTAPOOL 0x18 ;  /* 0x00000018000079c8 */ /* 0x000e0000080e0500 */
[----:B------:R-:W-:-:S13]  /*28b40*/  ISETP.NE.AND P0, PT, RZ, UR8, PT ;  /* 0x00000008ff007c0c */ /* 0x000fda000bf05270 */
[----:B------:R-:W-:Y:S05]  /*28b50*/  @P0 EXIT ;  /* 0x000000000000094d */ /* 0x000fea0003800000 */
[----:B0-----:R-:W-:Y:S01]  /*28b60*/  LOP3.LUT P0, RZ, R0, 0xff, RZ, 0xc0, !PT ;  /* 0x000000ff00ff7812 */ /* 0x001fe2000780c0ff */
[----:B------:R-:W-:Y:S02]  /*28b70*/  IMAD.MOV.U32 R6, RZ, RZ, 0x1 ;  /* 0x00000001ff067424 */ /* 0x000fe400078e00ff */
[----:B------:R-:W-:-:S10]  /*28b80*/  IMAD.MOV.U32 R7, RZ, RZ, RZ ;  /* 0x000000ffff077224 */ /* 0x000fd400078e00ff */
[----:B------:R-:W-:Y:S05]  /*28b90*/  @!P0 BRA `(.L_x_559) ;  /* 0x0000000c008c8947 */ /* 0x000fea0003800000 */
[----:B------:R-:W0:Y:S01]  /*28ba0*/  LDC R0, c[0x0][0x28c] ;  /* 0x0000a300ff007b82 */ /* 0x000e220000000800 */
[----:B------:R-:W-:Y:S01]  /*28bb0*/  ULDC UR5, c[0x0][0x658] ;  /* 0x0001960000057ab9 */ /* 0x000fe20000000800 */
[----:B------:R-:W-:Y:S01]  /*28bc0*/  UMOV UR9, 0xffffffff ;  /* 0xffffffff00097882 */ /* 0x000fe20000000000 */
[----:B------:R-:W-:Y:S01]  /*28bd0*/  UMOV UR11, 0x1 ;  /* 0x00000001000b7882 */ /* 0x000fe20000000000 */
[----:B------:R-:W-:Y:S01]  /*28be0*/  USHF.L.U32 UR9, UR9, UR5, URZ ;  /* 0x0000000509097299 */ /* 0x000fe2000800063f */
[----:B------:R-:W-:Y:S01]  /*28bf0*/  BSSY B0, `(.L_x_559) ;  /* 0x00000dd000007945 */ /* 0x000fe20003800000 */
[----:B------:R-:W-:Y:S01]  /*28c00*/  ULDC UR7, c[0x0][0xc] ;  /* 0x0000030000077ab9 */ /* 0x000fe20000000800 */
[----:B------:R-:W-:Y:S01]  /*28c10*/  ULDC UR10, c[0x0][0x10] ;  /* 0x00000400000a7ab9 */ /* 0x000fe20000000800 */
[----:B------:R-:W1:Y:S01]  /*28c20*/  S2UR UR6, SR_CgaCtaId ;  /* 0x00000000000679c3 */ /* 0x000e620000008800 */
[----:B------:R-:W-:Y:S01]  /*28c30*/  ULOP3.LUT UR15, URZ, UR9, URZ, 0x33, !UPT ;  /* 0x000000093f0f7292 */ /* 0x000fe2000f8e333f */
[----:B------:R-:W-:Y:S01]  /*28c40*/  IMAD.MOV.U32 R9, RZ, RZ, 0x1 ;  /* 0x00000001ff097424 */ /* 0x000fe200078e00ff */
[----:B------:R-:W-:Y:S01]  /*28c50*/  ULDC UR4, c[0x0][0x600] ;  /* 0x0001800000047ab9 */ /* 0x000fe20000000800 */
[----:B------:R-:W-:Y:S01]  /*28c60*/  IMAD.MOV.U32 R6, RZ, RZ, 0x1 ;  /* 0x00000001ff067424 */ /* 0x000fe200078e00ff */
[----:B------:R-:W-:Y:S01]  /*28c70*/  UMOV UR18, 0x5 ;  /* 0x0000000500127882 */ /* 0x000fe20000000000 */
[----:B------:R-:W-:Y:S01]  /*28c80*/  IMAD.MOV.U32 R7, RZ, RZ, RZ ;  /* 0x000000ffff077224 */ /* 0x000fe200078e00ff */
[----:B------:R-:W-:-:S02]  /*28c90*/  ULOP3.LUT UR27, UR13, 0x2, URZ, 0xfc, !UPT ;  /* 0x000000020d1b7892 */ /* 0x000fc4000f8efc3f */
[----:B------:R-:W-:Y:S02]  /*28ca0*/  UIADD3 UR4, UR4, -0x1, URZ ;  /* 0xffffffff04047890 */ /* 0x000fe4000fffe03f */
[----:B------:R-:W-:Y:S01]  /*28cb0*/  USHF.L.U32 UR5, UR11, UR5, URZ ;  /* 0x000000050b057299 */ /* 0x000fe2000800063f */
[----:B------:R-:W-:Y:S01]  /*28cc0*/  ULDC.64 UR28, c[0x0][0x198] ;  /* 0x00006600001c7ab9 */ /* 0x000fe20000000a00 */
[----:B0-----:R-:W-:-:S05]  /*28cd0*/  VIADD R0, R0, 0x7f ;  /* 0x0000007f00007836 */ /* 0x001fca0000000000 */
[----:B------:R-:W-:Y:S01]  /*28ce0*/  SHF.R.S32.HI R3, RZ, 0x1f, R0 ;  /* 0x0000001fff037819 */ /* 0x000fe20000011400 */
[----:B-1----:R-:W-:-:S03]  /*28cf0*/  ULOP3.LUT UR8, UR6, 0x1, URZ, 0xc0, !UPT ;  /* 0x0000000106087892 */ /* 0x002fc6000f8ec03f */
[----:B------:R-:W-:Y:S01]  /*28d00*/  LEA.HI R0, R3, R0, RZ, 0x7 ;  /* 0x0000000003007211 */ /* 0x000fe200078f38ff */
[----:B------:R-:W-:Y:S02]  /*28d10*/  USHF.R.U32.HI UR30, URZ, 0x1, UR6 ;  /* 0x000000013f1e7899 */ /* 0x000fe40008011606 */
[----:B------:R-:W-:Y:S01]  /*28d20*/  USHF.L.U32 UR14, UR6, 0x7, URZ ;  /* 0x00000007060e7899 */ /* 0x000fe2000800063f */
[----:B------:R-:W-:Y:S01]  /*28d30*/  SHF.R.S32.HI R0, RZ, 0x7, R0 ;  /* 0x00000007ff007819 */ /* 0x000fe20000011400 */
[----:B------:R-:W-:Y:S02]  /*28d40*/  USHF.L.U32 UR31, UR6, 0xe, URZ ;  /* 0x0000000e061f7899 */ /* 0x000fe4000800063f */
[----:B------:R-:W-:Y:S02]  /*28d50*/  ULOP3.LUT UR6, UR6, 0xfffffffe, URZ, 0xc0, !UPT ;  /* 0xfffffffe06067892 */ /* 0x000fe4000f8ec03f */
[----:B------:R-:W-:Y:S01]  /*28d60*/  UISETP.GT.U32.AND UP0, UPT, UR8, 0xffff, UPT ;  /* 0x0000ffff0800788c */ /* 0x000fe2000bf04070 */
[----:B------:R-:W-:Y:S01]  /*28d70*/  VIADD R15, R0, 0x1 ;  /* 0x00000001000f7836 */ /* 0x000fe20000000000 */
[----:B------:R-:W-:-:S02]  /*28d80*/  USHF.L.U32 UR16, UR11, UR6, URZ ;  /* 0x000000060b107299 */ /* 0x000fc4000800063f */
[----:B------:R-:W-:Y:S02]  /*28d90*/  ULOP3.LUT UR9, UR6, 0x1, URZ, 0xfc, !UPT ;  /* 0x0000000106097892 */ /* 0x000fe4000f8efc3f */
[----:B------:R-:W-:Y:S02]  /*28da0*/  UIMAD.WIDE.U32 UR6, UR7, UR10, URZ ;  /* 0x0000000a070672a5 */ /* 0x000fe4000f8e003f */
[----:B------:R-:W-:Y:S01]  /*28db0*/  USEL UR8, UR8, 0xffff, !UP0 ;  /* 0x0000ffff08087887 */ /* 0x000fe2000c000000 */
[----:B------:R-:W-:Y:S01]  /*28dc0*/  ULDC UR10, c[0x0][0x14] ;  /* 0x00000500000a7ab9 */ /* 0x000fe20000000800 */
[----:B------:R-:W-:Y:S02]  /*28dd0*/  USHF.L.U32 UR9, UR11, UR9, URZ ;  /* 0x000000090b097299 */ /* 0x000fe4000800063f */
[----:B------:R-:W-:Y:S02]  /*28de0*/  UIMAD.WIDE.U32 UR24, UR6, UR10, URZ ;  /* 0x0000000a061872a5 */ /* 0x000fe4000f8e003f */
[----:B------:R-:W-:-:S02]  /*28df0*/  UIMAD UR17, UR7, UR10, URZ ;  /* 0x0000000a071172a4 */ /* 0x000fc4000f8e023f */
[----:B------:R-:W-:Y:S02]  /*28e00*/  ULOP3.LUT UR8, UR8, 0xffff, URZ, 0xc0, !UPT ;  /* 0x0000ffff08087892 */ /* 0x000fe4000f8ec03f */
[----:B------:R-:W-:Y:S02]  /*28e10*/  ULOP3.LUT UR14, UR14, 0x80, URZ, 0xc0, !UPT ;  /* 0x000000800e0e7892 */ /* 0x000fe4000f8ec03f */
[----:B------:R-:W-:Y:S02]  /*28e20*/  ULOP3.LUT UR16, UR16, UR9, URZ, 0xfc, !UPT ;  /* 0x0000000910107292 */ /* 0x000fe4000f8efc3f */
[----:B------:R-:W-:Y:S02]  /*28e30*/  UIADD3 UR17, UR25, UR17, URZ ;  /* 0x0000001119117290 */ /* 0x000fe4000fffe03f */
[----:B------:R-:W-:-:S12]  /*28e40*/  USHF.L.U32 UR18, UR18, UR8, URZ ;  /* 0x0000000812127299 */ /* 0x000fd8000800063f */
.L_x_570:
[----:B------:R-:W-:-:S03]  /*28e50*/  UMOV UR6, 0xffffffff ;  /* 0xffffffff00067882 */ /* 0x000fc60000000000 */
[----:B------:R-:W-:Y:S05]  /*28e60*/  BRA.DIV UR6, `(.L_x_560) ;  /* 0x0000000e06b07947 */ /* 0x000fea000b800000 */
[----:B------:R-:W-:-:S13]  /*28e70*/  ELECT P0, URZ, PT ;  /* 0x00000000003f782f */ /* 0x000fda0003800000 */
.L_x_580:
[----:B------:R-:W0:Y:S01]  /*28e80*/  LDC R2, c[0x0][0x28c] ;  /* 0x0000a300ff027b82 */ /* 0x000e220000000800 */
[----:B------:R-:W-:Y:S01]  /*28e90*/  BSSY B1, `(.L_x_561) ;  /* 0x000003c000017945 */ /* 0x000fe20003800000 */
[----:B0-----:R-:W-:-:S13]  /*28ea0*/  ISETP.LT.OR P0, PT, R2, 0x1, !P0 ;  /* 0x000000010200780c */ /* 0x001fda0004701670 */
[----:B------:R-:W-:Y:S05]  /*28eb0*/  @P0 BRA `(.L_x_562) ;  /* 0x0000000000e40947 */ /* 0x000fea0003800000 */
[----:B------:R-:W-:Y:S01]  /*28ec0*/  LEA R2, R5, UR30, 0x1 ;  /* 0x0000001e05027c11 */ /* 0x000fe2000f8e08ff */
[----:B------:R-:W-:Y:S01]  /*28ed0*/  IMAD.MOV.U32 R13, RZ, RZ, RZ ;  /* 0x000000ffff0d7224 */ /* 0x000fe200078e00ff */
[----:B------:R-:W-:Y:S01]  /*28ee0*/  LEA R4, R4, UR14, 0x8 ;  /* 0x0000000e04047c11 */ /* 0x000fe2000f8e40ff */
[----:B------:R-:W-:Y:S02]  /*28ef0*/  IMAD.MOV.U32 R3, RZ, RZ, R15 ;  /* 0x000000ffff037224 */ /* 0x000fe400078e000f */
[----:B------:R-:W-:Y:S02]  /*28f00*/  IMAD.SHL.U32 R2, R2, 0x80, RZ ;  /* 0x0000008002027824 */ /* 0x000fe400078e00ff */
[----:B------:R-:W-:Y:S02]  /*28f10*/  IMAD.MOV.U32 R5, RZ, RZ, R6 ;  /* 0x000000ffff057224 */ /* 0x000fe400078e0006 */
[----:B------:R-:W-:-:S07]  /*28f20*/  IMAD.MOV.U32 R8, RZ, RZ, R7 ;  /* 0x000000ffff087224 */ /* 0x000fce00078e0007 */
.L_x_565:
[----:B------:R-:W0:Y:S01]  /*28f30*/  S2R R12, SR_CgaCtaId ;  /* 0x00000000000c7919 */ /* 0x000e220000008800 */
[----:B------:R-:W-:Y:S01]  /*28f40*/  MOV R11, 0x400 ;  /* 0x00000400000b7802 */ /* 0x000fe20000000f00 */
[----:B------:R-:W1:Y:S03]  /*28f50*/  S2R R14, SR_TID.X ;  /* 0x00000000000e7919 */ /* 0x000e660000002100 */
[----:B0-----:R-:W-:Y:S02]  /*28f60*/  LEA R17, R12, R11, 0x18 ;  /* 0x0000000b0c117211 */ /* 0x001fe400078ec0ff */
[----:B------:R-:W-:Y:S02]  /*28f70*/  SHF.L.U32 R11, R5, 0x1f, RZ ;  /* 0x0000001f050b7819 */ /* 0x000fe400000006ff */
[----:B-1----:R-:W-:Y:S01]  /*28f80*/  LOP3.LUT P1, RZ, R14, 0x7f, RZ, 0xc0, !PT ;  /* 0x0000007f0eff7812 */ /* 0x002fe2000782c0ff */
[----:B------:R-:W-:-:S04]  /*28f90*/  IMAD R12, R8, 0x8, R17 ;  /* 0x00000008080c7824 */ /* 0x000fc800078e0211 */
[----:B------:R-:W0:Y:S02]  /*28fa0*/  SYNCS.PHASECHK.TRANS64.TRYWAIT P0, [R12+URZ+0x18], R11 ;  /* 0x0000180b0c0075a7 */ /* 0x000e24000800017f */
[----:B0-----:R-:W-:Y:S06]  /*28fb0*/  @!P0 BRA `(.L_x_563) ;  /* 0x0000000c007c8947 */ /* 0x001fec0003800000 */
.L_x_581:
[----:B0-----:R-:W0:Y:S01]  /*28fc0*/  @!P1 LDC R11, c[0x0][0x500] ;  /* 0x00014000ff0b9b82 */ /* 0x001e220000000800 */
[----:B------:R-:W-:-:S04]  /*28fd0*/  UPRMT UR6, UR27, 0x9910, URZ ;  /* 0x000099101b067896 */ /* 0x000fc8000800003f */
[----:B------:R-:W-:-:S06]  /*28fe0*/  UISETP.NE.AND UP0, UPT, UR6, 0x2, UPT ;  /* 0x000000020600788c */ /* 0x000fcc000bf05270 */
[----:B------:R-:W-:Y:S01]  /*28ff0*/  PLOP3.LUT P0, PT, PT, PT, UP0, 0x80, 0x0 ;  /* 0x000000000000781c */ /* 0x000fe20003f0f008 */
[----:B0-----:R0:W-:-:S12]  /*29000*/  @!P1 SYNCS.ARRIVE.TRANS64 RZ, [R12+URZ], R11 ;  /* 0x0000000b0cff99a7 */ /* 0x0011d8000800003f */
[----:B------:R-:W-:Y:S05]  /*29010*/  @P0 BRA `(.L_x_564) ;  /* 0x0000000000040947 */ /* 0x000fea0003800000 */
[----:B------:R-:W-:Y:S01]  /*29020*/  BPT.TRAP 0x1 ;  /* 0x000000040000795c */ /* 0x000fe20000300000 */
.L_x_564:
[----:B------:R-:W-:Y:S01]  /*29030*/  R2UR UR7, R8 ;  /* 0x00000000080772ca */ /* 0x000fe200000e0000 */
[----:B------:R-:W-:Y:S01]  /*29040*/  VIADD R3, R3, 0xffffffff ;  /* 0xffffffff03037836 */ /* 0x000fe20000000000 */
[----:B------:R-:W-:Y:S01]  /*29050*/  R2UR UR22, R17 ;  /* 0x00000000111672ca */ /* 0x000fe200000e0000 */
[----:B------:R-:W-:Y:S01]  /*29060*/  UIADD3 UR6, UP0, UR28, 0xf0, URZ ;  /* 0x000000f01c067890 */ /* 0x000fe2000ff1e03f */
[----:B------:R-:W-:Y:S01]  /*29070*/  R2UR UR23, R2 ;  /* 0x00000000021772ca */ /* 0x000fe200000e0000 */
[----:B------:R-:W-:Y:S01]  /*29080*/  UIADD3 UR34, UP1, UR28, 0x1f0, URZ ;  /* 0x000001f01c227890 */ /* 0x000fe2000ff3e03f */
[----:B------:R-:W-:Y:S01]  /*29090*/  R2UR UR9, R12 ;  /* 0x000000000c0972ca */ /* 0x000fe200000e0000 */
[----:B------:R-:W-:Y:S01]  /*290a0*/  UPRMT UR19, URZ, 0x5410, UR18 ;  /* 0x000054103f137896 */ /* 0x000fe20008000012 */
[----:B------:R-:W-:Y:S01]  /*290b0*/  R2UR UR10, R13 ;  /* 0x000000000d0a72ca */ /* 0x000fe200000e0000 */
[----:B------:R-:W-:Y:S01]  /*290c0*/  VIADD R8, R8, 0x1 ;  /* 0x0000000108087836 */ /* 0x000fe20000000000 */
[----:B------:R-:W-:Y:S01]  /*290d0*/  R2UR UR12, R10 ;  /* 0x000000000a0c72ca */ /* 0x000fe200000e0000 */
[----:B------:R-:W-:Y:S01]  /*290e0*/  UPRMT UR32, URZ, 0x5410, UR16 ;  /* 0x000054103f207896 */ /* 0x000fe20008000010 */
[----:B------:R-:W-:Y:S01]  /*290f0*/  R2UR UR26, R4 ;  /* 0x00000000041a72ca */ /* 0x000fe200000e0000 */
[----:B------:R-:W-:Y:S01]  /*29100*/  USHF.L.U32 UR7, UR7, 0xf, URZ ;  /* 0x0000000f07077899 */ /* 0x000fe2000800063f */
[----:B------:R-:W-:Y:S01]  /*29110*/  ISETP.GT.AND P1, PT, R3, 0x1, PT ;  /* 0x000000010300780c */ /* 0x000fe20003f24270 */
[----:B------:R-:W-:Y:S01]  /*29120*/  UIADD3.X UR35, URZ, UR29, URZ, UP1, !UPT ;  /* 0x0000001d3f237290 */ /* 0x000fe20008ffe43f */
[C---:B------:R-:W-:Y:S01]  /*29130*/  ISETP.NE.AND P0, PT, R8.reuse, 0x3, PT ;  /* 0x000000030800780c */ /* 0x040fe20003f05270 */
[----:B------:R-:W-:Y:S01]  /*29140*/  ULEA UR8, UR30, UR7, 0xe ;  /* 0x000000071e087291 */ /* 0x000fe2000f8e703f */
[----:B------:R-:W-:Y:S01]  /*29150*/  VIADD R13, R13, 0x80 ;  /* 0x000000800d0d7836 */ /* 0x000fe20000000000 */
[----:B------:R-:W-:Y:S01]  /*29160*/  ULOP3.LUT UR11, UR7, 0x4000, UR31, 0xf8, !UPT ;  /* 0x00004000070b7892 */ /* 0x000fe2000f8ef81f */
[----:B0-----:R-:W-:Y:S01]  /*29170*/  SEL R12, RZ, 0x1, P0 ;  /* 0x00000001ff0c7807 */ /* 0x001fe20000000000 */
[----:B------:R-:W-:Y:S01]  /*29180*/  UIADD3 UR8, UR22, 0x100, UR8 ;  /* 0x0000010016087890 */ /* 0x000fe2000fffe008 */
[----:B------:R-:W-:Y:S01]  /*29190*/  SEL R8, R8, RZ, P0 ;  /* 0x000000ff08087207 */ /* 0x000fe20000000000 */
[----:B------:R-:W-:Y:S01]  /*291a0*/  UIADD3.X UR7, URZ, UR29, URZ, UP0, !UPT ;  /* 0x0000001d3f077290 */ /* 0x000fe200087fe43f */
[----:B------:R-:W-:Y:S01]  /*291b0*/  LOP3.LUT R5, R5, R12, RZ, 0x3c, !PT ;  /* 0x0000000c05057212 */ /* 0x000fe200078e3cff */
[----:B------:R-:W-:Y:S01]  /*291c0*/  UIADD3 UR22, UR22, 0x18100, UR11 ;  /* 0x0001810016167890 */ /* 0x000fe2000fffe00b */
[----:B------:R-:W-:Y:S01]  /*291d0*/  UMOV UR20, 0x0 ;  /* 0x0000000000147882 */ /* 0x000fe20000000000 */
[----:B------:R-:W-:Y:S01]  /*291e0*/  UMOV UR21, 0x10000000 ;  /* 0x1000000000157882 */ /* 0x000fe20000000000 */
[----:B------:R-:W-:-:S04]  /*291f0*/  UMOV UR11, UR23 ;  /* 0x00000017000b7c82 */ /* 0x000fc80008000000 */
[----:B------:R0:W-:Y:S02]  /*29200*/  UTMALDG.3D.MULTICAST [UR8], [UR6], UR19, desc[UR20] ;  /* 0x00001408060073b4 */ /* 0x0001e40008011813 */
[----:B0-----:R-:W-:Y:S01]  /*29210*/  UMOV UR8, UR22 ;  /* 0x0000001600087c82 */ /* 0x001fe20008000000 */
[----:B------:R-:W-:Y:S02]  /*29220*/  UMOV UR11, UR26 ;  /* 0x0000001a000b7c82 */ /* 0x000fe40008000000 */
[----:B------:R0:W-:Y:S02]  /*29230*/  UTMALDG.3D.MULTICAST [UR8], [UR34], UR32, desc[UR20] ;  /* 0x00001408220073b4 */ /* 0x0001e40008011820 */
[----:B0-----:R-:W-:Y:S05]  /*29240*/  @P1 BRA `(.L_x_565) ;  /* 0xfffffffc00381947 */ /* 0x001fea000383ffff */
.L_x_562:
[----:B------:R-:W-:Y:S05]  /*29250*/  BSYNC B1 ;  /* 0x0000000000017941 */ /* 0x000fea0003800000 */
.L_x_561:
[----:B------:R-:W2:Y:S01]  /*29260*/  LDL.LU R16, [R1+0x458] ;  /* 0x0004580001107983 */ /* 0x000ea20000300800 */
[----:B------:R-:W-:Y:S01]  /*29270*/  LOP3.LUT P0, RZ, R9, 0xff, RZ, 0xc0, !PT ;  /* 0x000000ff09ff7812 */ /* 0x000fe2000780c0ff */
[C---:B------:R-:W-:Y:S01]  /*29280*/  IMAD.IADD R4, R0.reuse, 0x1, R7 ;  /* 0x0000000100047824 */ /* 0x040fe200078e0207 */
[----:B------:R-:W-:Y:S01]  /*29290*/  ULDC.64 UR6, c[0x0][0x650] ;  /* 0x0001940000067ab9 */ /* 0x000fe20000000a00 */
[----:B------:R-:W3:Y:S01]  /*292a0*/  LDL.LU R14, [R1+0x45c] ;  /* 0x00045c00010e7983 */ /* 0x000ee20000300800 */
[----:B------:R-:W-:Y:S01]  /*292b0*/  ISETP.GE.U32.AND P1, PT, R0, 0x3, PT ;  /* 0x000000030000780c */ /* 0x000fe20003f26070 */
[----:B------:R-:W-:Y:S01]  /*292c0*/  BSSY B1, `(.L_x_566) ;  /* 0x000006d000017945 */ /* 0x000fe20003800000 */
[----:B------:R-:W-:Y:S01]  /*292d0*/  IMAD.MOV.U32 R10, RZ, RZ, -0x1 ;  /* 0xffffffffff0a7424 */ /* 0x000fe200078e00ff */
[----:B------:R-:W-:-:S06]  /*292e0*/  PRMT R9, RZ, 0x7610, R9 ;  /* 0x00007610ff097816 */ /* 0x000fcc0000000009 */
[----:B------:R-:W0:Y:S01]  /*292f0*/  @P0 S2R R3, SR_CgaCtaId ;  /* 0x0000000000030919 */ /* 0x000e220000008800 */
[----:B------:R-:W-:-:S04]  /*29300*/  @P0 MOV R2, 0x400 ;  /* 0x0000040000020802 */ /* 0x000fc80000000f00 */
[----:B0-----:R-:W-:-:S04]  /*29310*/  @P0 LEA R2, R3, R2, 0x18 ;  /* 0x0000000203020211 */ /* 0x001fc800078ec0ff */
[----:B------:R0:W-:Y:S01]  /*29320*/  @P0 SYNCS.ARRIVE.TRANS64.A1T0 RZ, [R2+URZ+0x48], RZ ;  /* 0x000048ff02ff09a7 */ /* 0x0001e2000810003f */
[----:B------:R-:W-:-:S04]  /*29330*/  ISETP.GT.U32.AND P0, PT, R4, 0x2, PT ;  /* 0x000000020400780c */ /* 0x000fc80003f04070 */
[----:B------:R-:W-:Y:S01]  /*29340*/  ISETP.LT.U32.AND P0, PT, R0, 0x3, P0 ;  /* 0x000000030000780c */ /* 0x000fe20000701070 */
[----:B0-----:R-:W-:-:S05]  /*29350*/  IMAD.WIDE.U32 R2, R4, -0x55555555, RZ ;  /* 0xaaaaaaab04027825 */ /* 0x001fca00078e00ff */
[----:B------:R-:W-:Y:S02]  /*29360*/  SHF.R.U32.HI R5, RZ, 0x1, R3 ;  /* 0x00000001ff057819 */ /* 0x000fe40000011603 */
[----:B------:R-:W-:Y:S02]  /*29370*/  SEL R3, RZ, 0x1, !P0 ;  /* 0x00000001ff037807 */ /* 0x000fe40004000000 */
[----:B------:R-:W-:Y:S01]  /*29380*/  PRMT R2, RZ, 0x7610, R2 ;  /* 0x00007610ff027816 */ /* 0x000fe20000000002 */
[----:B------:R-:W-:Y:S01]  /*29390*/  IMAD R7, R5, -0x3, R4 ;  /* 0xfffffffd05077824 */ /* 0x000fe200078e0204 */
[----:B------:R-:W-:Y:S01]  /*293a0*/  LOP3.LUT R6, R6, R3, RZ, 0x3c, !PT ;  /* 0x0000000306067212 */ /* 0x000fe200078e3cff */
[----:B------:R-:W-:-:S03]  /*293b0*/  IMAD.MOV.U32 R4, RZ, RZ, -0x1 ;  /* 0xffffffffff047424 */ /* 0x000fc600078e00ff */
[----:B------:R-:W-:Y:S01]  /*293c0*/  @P1 LOP3.LUT R6, R6, 0x1, R5, 0x78, !PT ;  /* 0x0000000106061812 */ /* 0x000fe200078e7805 */
[----:B------:R-:W-:Y:S01]  /*293d0*/  IMAD.MOV.U32 R5, RZ, RZ, -0x1 ;  /* 0xffffffffff057424 */ /* 0x000fe200078e00ff */
[----:B---3--:R-:W-:-:S04]  /*293e0*/  IADD3 R14, P0, R14, UR24, RZ ;  /* 0x000000180e0e7c10 */ /* 0x008fc8000ff1e0ff */
[----:B--2---:R-:W-:Y:S01]  /*293f0*/  IADD3.X R16, R16, UR17, RZ, P0, !PT ;  /* 0x0000001110107c10 */ /* 0x004fe200087fe4ff */
[----:B------:R0:W-:Y:S01]  /*29400*/  STL [R1+0x45c], R14 ;  /* 0x00045c0e01007387 */ /* 0x0001e20000100800 */
[----:B------:R-:W-:-:S03]  /*29410*/  ISETP.GE.U32.AND P0, PT, R14, UR6, PT ;  /* 0x000000060e007c0c */ /* 0x000fc6000bf06070 */
[----:B------:R0:W-:Y:S01]  /*29420*/  STL [R1+0x458], R16 ;  /* 0x0004581001007387 */ /* 0x0001e20000100800 */
[----:B------:R-:W-:-:S13]  /*29430*/  ISETP.GE.U32.AND.EX P0, PT, R16, UR7, PT, P0 ;  /* 0x0000000710007c0c */ /* 0x000fda000bf06100 */
[----:B0-----:R-:W-:Y:S05]  /*29440*/  @P0 BRA `(.L_x_567) ;  /* 0x0000000400500947 */ /* 0x001fea0003800000 */
[----:B------:R-:W0:Y:S01]  /*29450*/  S2R R8, SR_CTAID.X ;  /* 0x0000000000087919 */ /* 0x000e220000002500 */
[----:B------:R-:W-:Y:S01]  /*29460*/  ULDC UR6, c[0x0][0x150] ;  /* 0x0000540000067ab9 */ /* 0x000fe20000000800 */
[----:B------:R-:W1:Y:S01]  /*29470*/  LDC R3, c[0x0][0x144] ;  /* 0x00005100ff037b82 */ /* 0x000e620000000800 */
[----:B------:R-:W-:Y:S01]  /*29480*/  ULDC UR9, c[0x0][0x630] ;  /* 0x00018c0000097ab9 */ /* 0x000fe20000000800 */
[----:B------:R-:W2:Y:S06]  /*29490*/  S2R R5, SR_CTAID.Y ;  /* 0x0000000000057919 */ /* 0x000eac0000002600 */
[----:B------:R-:W3:Y:S01]  /*294a0*/  LDC R12, c[0x0][0x148] ;  /* 0x00005200ff0c7b82 */ /* 0x000ee20000000800 */
[----:B0-----:R-:W-:-:S02]  /*294b0*/  I2FP.F32.U32 R2, R8 ;  /* 0x0000000800027245 */ /* 0x001fc40000201000 */
[----:B--2---:R-:W-:-:S03]  /*294c0*/  I2FP.F32.U32 R4, R5 ;  /* 0x0000000500047245 */ /* 0x004fc60000201000 */
[----:B------:R-:W-:Y:S01]  /*294d0*/  FMUL R2, R2, UR6 ;  /* 0x0000000602027c20 */ /* 0x000fe20008400000 */
[----:B------:R-:W-:Y:S02]  /*294e0*/  ULDC UR6, c[0x0][0x154] ;  /* 0x0000550000067ab9 */ /* 0x000fe40000000800 */
[----:B------:R-:W-:Y:S01]  /*294f0*/  FMUL R10, R4, UR6 ;  /* 0x00000006040a7c20 */ /* 0x000fe20008400000 */
[----:B------:R-:W-:Y:S02]  /*29500*/  ULDC.64 UR6, c[0x0][0x628] ;  /* 0x00018a0000067ab9 */ /* 0x000fe40000000a00 */
[----:B------:R-:W0:Y:S01]  /*29510*/  F2I.U32.TRUNC.NTZ R2, R2 ;  /* 0x0000000200027305 */ /* 0x000e22000020f000 */
[----:B------:R-:W-:-:S04]  /*29520*/  ISETP.NE.U32.AND P0, PT, RZ, UR6, PT ;  /* 0x00000006ff007c0c */ /* 0x000fc8000bf05070 */
[----:B------:R-:W-:-:S03]  /*29530*/  ISETP.NE.AND.EX P0, PT, RZ, UR7, PT, P0 ;  /* 0x00000007ff007c0c */ /* 0x000fc6000bf05300 */
[----:B------:R-:W2:Y:S01]  /*29540*/  F2I.U32.TRUNC.NTZ R10, R10 ;  /* 0x0000000a000a7305 */ /* 0x000ea2000020f000 */
[----:B0-----:R-:W-:Y:S02]  /*29550*/  IMAD.MOV R4, RZ, RZ, -R2 ;  /* 0x000000ffff047224 */ /* 0x001fe400078e0a02 */
[----:B------:R-:W-:Y:S02]  /*29560*/  IMAD.MOV.U32 R2, RZ, RZ, R14 ;  /* 0x000000ffff027224 */ /* 0x000fe400078e000e */
[----:B-1----:R-:W-:Y:S02]  /*29570*/  IMAD R8, R3, R4, R8 ;  /* 0x0000000403087224 */ /* 0x002fe400078e0208 */
[----:B--2---:R-:W-:-:S04]  /*29580*/  IMAD.MOV R3, RZ, RZ, -R10 ;  /* 0x000000ffff037224 */ /* 0x004fc800078e0a0a */
[----:B---3--:R-:W-:Y:S02]  /*29590*/  @P4 IMAD R8, R12, R3, R5 ;  /* 0x000000030c084224 */ /* 0x008fe400078e0205 */
[----:B------:R-:W-:Y:S01]  /*295a0*/  IMAD.MOV.U32 R3, RZ, RZ, R16 ;  /* 0x000000ffff037224 */ /* 0x000fe200078e0010 */
[----:B------:R-:W-:Y:S06]  /*295b0*/  @!P0 BRA `(.L_x_568) ;  /* 0x0000000000288947 */ /* 0x000fec0003800000 */
[----:B------:R-:W-:Y:S02]  /*295c0*/  ULDC UR8, c[0x0][0x634] ;  /* 0x00018d0000087ab9 */ /* 0x000fe40000000800 */
[----:B------:R-:W-:-:S05]  /*295d0*/  IADD3 R3, P0, R14, UR8, RZ ;  /* 0x000000080e037c10 */ /* 0x000fca000ff1e0ff */
[----:B------:R-:W-:-:S04]  /*295e0*/  IMAD.X R11, RZ, RZ, R16, P0 ;  /* 0x000000ffff0b7224 */ /* 0x000fc800000e0610 */
[----:B------:R-:W-:-:S04]  /*295f0*/  IMAD.WIDE.U32 R4, R11, UR6, RZ ;  /* 0x000000060b047c25 */ /* 0x000fc8000f8e00ff */
[----:B------:R-:W-:-:S04]  /*29600*/  IMAD.WIDE.U32 R4, P0, R3, UR7, R4 ;  /* 0x0000000703047c25 */ /* 0x000fc8000f800004 */
[----:B------:R-:W-:-:S04]  /*29610*/  IMAD.WIDE.U32 R2, R3, UR6, RZ ;  /* 0x0000000603027c25 */ /* 0x000fc8000f8e00ff */
[----:B------:R-:W-:Y:S01]  /*29620*/  IMAD.MOV.U32 R2, RZ, RZ, R5 ;  /* 0x000000ffff027224 */ /* 0x000fe200078e0005 */
[----:B------:R-:W-:Y:S01]  /*29630*/  IADD3 RZ, P1, R3, R4, RZ ;  /* 0x0000000403ff7210 */ /* 0x000fe20007f3e0ff */
[----:B------:R-:W-:-:S04]  /*29640*/  IMAD.X R3, RZ, RZ, RZ, P0 ;  /* 0x000000ffff037224 */ /* 0x000fc800000e06ff */
[----:B------:R-:W-:-:S08]  /*29650*/  IMAD.WIDE.U32.X R2, R11, UR7, R2, P1 ;  /* 0x000000070b027c25 */ /* 0x000fd000088e0402 */
.L_x_568:
[--C-:B------:R-:W-:Y:S01]  /*29660*/  SHF.R.U64 R10, R2, UR9, R3.reuse ;  /* 0x00000009020a7c19 */ /* 0x100fe20008001203 */
[----:B------:R-:W-:Y:S01]  /*29670*/  ULDC.64 UR6, c[0x0][0x620] ;  /* 0x0001880000067ab9 */ /* 0x000fe20000000a00 */
[----:B------:R-:W-:Y:S01]  /*29680*/  SHF.R.U32.HI R2, RZ, UR9, R3 ;  /* 0x00000009ff027c19 */ /* 0x000fe20008011603 */
[----:B------:R-:W-:Y:S01]  /*29690*/  IMAD.MOV.U32 R3, RZ, RZ, R16 ;  /* 0x000000ffff037224 */ /* 0x000fe200078e0010 */
[----:B------:R-:W-:Y:S01]  /*296a0*/  IADD3 R11, P0, RZ, -R10, RZ ;  /* 0x8000000aff0b7210 */ /* 0x000fe20007f1e0ff */
[----:B------:R-:W-:-:S04]  /*296b0*/  ULDC.64 UR8, c[0x0][0x640] ;  /* 0x0001900000087ab9 */ /* 0x000fc80000000a00 */
[----:B------:R-:W-:Y:S01]  /*296c0*/  IMAD.X R2, RZ, RZ, ~R2, P0 ;  /* 0x000000ffff027224 */ /* 0x000fe200000e0e02 */
[----:B------:R-:W-:-:S03]  /*296d0*/  ISETP.NE.U32.AND P0, PT, RZ, UR8, PT ;  /* 0x00000008ff007c0c */ /* 0x000fc6000bf05070 */
[----:B------:R-:W-:Y:S01]  /*296e0*/  IMAD R2, R2, UR6, RZ ;  /* 0x0000000602027c24 */ /* 0x000fe2000f8e02ff */
[----:B------:R-:W-:-:S03]  /*296f0*/  ISETP.NE.AND.EX P0, PT, RZ, UR9, PT, P0 ;  /* 0x00000009ff007c0c */ /* 0x000fc6000bf05300 */
[----:B------:R-:W-:Y:S02]  /*29700*/  IMAD R5, R11, UR7, R2 ;  /* 0x000000070b057c24 */ /* 0x000fe4000f8e0202 */
[----:B------:R-:W-:-:S04]  /*29710*/  IMAD.MOV.U32 R2, RZ, RZ, R14 ;  /* 0x000000ffff027224 */ /* 0x000fc800078e000e */
[----:B------:R-:W-:Y:S01]  /*29720*/  IMAD.WIDE.U32 R2, R11, UR6, R2 ;  /* 0x000000060b027c25 */ /* 0x000fe2000f8e0002 */
[----:B------:R-:W-:-:S03]  /*29730*/  ULDC UR6, c[0x0][0x618] ;  /* 0x0001860000067ab9 */ /* 0x000fc60000000800 */
[----:B------:R-:W-:-:S05]  /*29740*/  IMAD.IADD R3, R3, 0x1, R5 ;  /* 0x0000000103037824 */ /* 0x000fca00078e0205 */
[--C-:B------:R-:W-:Y:S02]  /*29750*/  SHF.R.U64 R11, R2, UR6, R3.reuse ;  /* 0x00000006020b7c19 */ /* 0x100fe40008001203 */
[----:B------:R-:W-:Y:S01]  /*29760*/  SHF.R.U32.HI R2, RZ, UR6, R3 ;  /* 0x00000006ff027c19 */ /* 0x000fe20008011603 */
[----:B------:R-:W-:-:S03]  /*29770*/  ULDC UR6, c[0x0][0x608] ;  /* 0x0001820000067ab9 */ /* 0x000fc60000000800 */
[--C-:B------:R-:W-:Y:S02]  /*29780*/  SHF.R.U64 R12, R11, UR6, R2.reuse ;  /* 0x000000060b0c7c19 */ /* 0x100fe40008001202 */
[----:B------:R-:W-:Y:S01]  /*29790*/  SHF.R.U32.HI R3, RZ, UR6, R2 ;  /* 0x00000006ff037c19 */ /* 0x000fe20008011602 */
[----:B------:R-:W-:-:S03]  /*297a0*/  ULDC UR6, c[0x0][0x658] ;  /* 0x0001960000067ab9 */ /* 0x000fc60000000800 */
[--C-:B------:R-:W-:Y:S02]  /*297b0*/  SHF.R.U64 R13, R12, UR6, R3.reuse ;  /* 0x000000060c0d7c19 */ /* 0x100fe40008001203 */
[----:B------:R-:W-:-:S03]  /*297c0*/  SHF.R.U32.HI R14, RZ, UR6, R3 ;  /* 0x00000006ff0e7c19 */ /* 0x000fc60008011603 */
[----:B------:R-:W-:Y:S02]  /*297d0*/  IMAD.MOV.U32 R2, RZ, RZ, R13 ;  /* 0x000000ffff027224 */ /* 0x000fe400078e000d */
        /* <DEDUP_REMOVED lines=12> */
.L_x_569:
[----:B------:R-:W-:Y:S01]  /*298a0*/  ULDC UR6, c[0x0][0x648] ;  /* 0x0001920000067ab9 */ /* 0x000fe20000000800 */
[----:B------:R-:W-:Y:S02]  /*298b0*/  LOP3.LUT R12, R12, UR15, RZ, 0xc0, !PT ;  /* 0x0000000f0c0c7c12 */ /* 0x000fe4000f8ec0ff */
[----:B------:R-:W-:Y:S01]  /*298c0*/  SHF.R.U64 R3, R2, UR6, R3 ;  /* 0x0000000602037c19 */ /* 0x000fe20008001203 */
[----:B------:R-:W-:-:S04]  /*298d0*/  ULDC UR6, c[0x0][0x638] ;  /* 0x00018e0000067ab9 */ /* 0x000fc80000000800 */
[----:B------:R-:W-:Y:S02]  /*298e0*/  IMAD.MOV R2, RZ, RZ, -R3 ;  /* 0x000000ffff027224 */ /* 0x000fe400078e0a03 */
[----:B------:R-:W-:Y:S02]  /*298f0*/  IMAD R5, R3, UR5, R12 ;  /* 0x0000000503057c24 */ /* 0x000fe4000f8e020c */
[----:B------:R-:W-:Y:S01]  /*29900*/  IMAD R13, R2, UR6, R13 ;  /* 0x00000006020d7c24 */ /* 0x000fe2000f8e020d */
[----:B------:R-:W-:Y:S01]  /*29910*/  ULDC UR6, c[0x0][0x610] ;  /* 0x0001840000067ab9 */ /* 0x000fe20000000800 */
[----:B------:R-:W-:Y:S01]  /*29920*/  LOP3.LUT R2, R11, UR4, RZ, 0xc0, !PT ;  /* 0x000000040b027c12 */ /* 0x000fe2000f8ec0ff */
[----:B------:R-:W-:Y:S01]  /*29930*/  IMAD R8, R5, UR6, R8 ;  /* 0x0000000605087c24 */ /* 0x000fe2000f8e0208 */
[----:B------:R-:W-:-:S03]  /*29940*/  ULDC UR6, c[0x0][0x600] ;  /* 0x0001800000067ab9 */ /* 0x000fc60000000800 */
[----:B------:R-:W-:Y:S02]  /*29950*/  IMAD R13, R13, UR6, R2 ;  /* 0x000000060d0d7c24 */ /* 0x000fe4000f8e0202 */
[----:B------:R-:W-:-:S03]  /*29960*/  IMAD.MOV.U32 R2, RZ, RZ, 0x1 ;  /* 0x00000001ff027424 */ /* 0x000fc600078e00ff */
[----:B------:R-:W-:Y:S02]  /*29970*/  SEL R4, R13, R8, !P4 ;  /* 0x000000080d047207 */ /* 0x000fe40006000000 */
[----:B------:R-:W-:-:S07]  /*29980*/  SEL R5, R8, R13, !P4 ;  /* 0x0000000d08057207 */ /* 0x000fce0006000000 */
.L_x_567:
[----:B------:R-:W-:Y:S05]  /*29990*/  BSYNC B1 ;  /* 0x0000000000017941 */ /* 0x000fea0003800000 */
.L_x_566:
[----:B------:R-:W-:-:S13]  /*299a0*/  LOP3.LUT P0, RZ, R2, 0xff, RZ, 0xc0, !PT ;  /* 0x000000ff02ff7812 */ /* 0x000fda000780c0ff */
[----:B------:R-:W-:Y:S05]  /*299b0*/  @P0 BRA `(.L_x_570) ;  /* 0xfffffff400240947 */ /* 0x000fea000383ffff */
[----:B------:R-:W-:Y:S05]  /*299c0*/  BSYNC B0 ;  /* 0x0000000000007941 */ /* 0x000fea0003800000 */
.L_x_559:
[----:B------:R-:W-:-:S03]  /*299d0*/  UMOV UR6, 0xffffffff ;  /* 0xffffffff00067882 */ /* 0x000fc60000000000 */
[----:B------:R-:W-:Y:S05]  /*299e0*/  BRA.DIV UR6, `(.L_x_571) ;  /* 0x0000000606047947 */ /* 0x000fea000b800000 */
[----:B------:R-:W-:-:S13]  /*299f0*/  ELECT P0, URZ, PT ;  /* 0x00000000003f782f */ /* 0x000fda0003800000 */
.L_x_584:
[----:B------:R-:W-:Y:S04]  /*29a00*/  BSSY B0, `(.L_x_572) ;  /* 0x0000023000007945 */ /* 0x000fe80003800000 */
[----:B------:R-:W-:Y:S05]  /*29a10*/  @!P0 BRA `(.L_x_573) ;  /* 0x0000000000848947 */ /* 0x000fea0003800000 */
[----:B------:R-:W-:-:S04]  /*29a20*/  ULOP3.LUT UR6, UR13, 0x2, URZ, 0xfc, !UPT ;  /* 0x000000020d067892 */ /* 0x000fc8000f8efc3f */
[----:B------:R-:W-:-:S06]  /*29a30*/  UISETP.NE.AND UP0, UPT, UR6, 0x3, UPT ;  /* 0x000000030600788c */ /* 0x000fcc000bf05270 */
[----:B------:R-:W-:-:S13]  /*29a40*/  PLOP3.LUT P0, PT, PT, PT, UP0, 0x80, 0x0 ;  /* 0x000000000000781c */ /* 0x000fda0003f0f008 */
[----:B------:R-:W-:Y:S05]  /*29a50*/  @!P0 BRA `(.L_x_574) ;  /* 0x0000000000048947 */ /* 0x000fea0003800000 */
[----:B------:R-:W-:Y:S01]  /*29a60*/  BPT.TRAP 0x1 ;  /* 0x000000040000795c */ /* 0x000fe20000300000 */
.L_x_574:
[----:B------:R-:W0:Y:S01]  /*29a70*/  S2R R3, SR_CgaCtaId ;  /* 0x0000000000037919 */ /* 0x000e220000008800 */
[----:B------:R-:W-:Y:S02]  /*29a80*/  MOV R0, 0x400 ;  /* 0x0000040000007802 */ /* 0x000fe40000000f00 */
[----:B------:R-:W-:Y:S02]  /*29a90*/  SHF.L.U32 R2, R6, 0x1f, RZ ;  /* 0x0000001f06027819 */ /* 0x000fe400000006ff */
[----:B0-----:R-:W-:-:S05]  /*29aa0*/  LEA R0, R3, R0, 0x18 ;  /* 0x0000000003007211 */ /* 0x001fca00078ec0ff */
[----:B------:R-:W-:-:S04]  /*29ab0*/  VIADD R0, R0, 0x18 ;  /* 0x0000001800007836 */ /* 0x000fc80000000000 */
[----:B------:R-:W-:-:S04]  /*29ac0*/  IMAD R3, R7, 0x8, R0 ;  /* 0x0000000807037824 */ /* 0x000fc800078e0200 */
[----:B------:R-:W0:Y:S02]  /*29ad0*/  SYNCS.PHASECHK.TRANS64.TRYWAIT P0, [R3+URZ], R2 ;  /* 0x00000002030075a7 */ /* 0x000e24000800017f */
[----:B0-----:R-:W-:Y:S05]  /*29ae0*/  @!P0 BRA `(.L_x_575) ;  /* 0x0000000000e48947 */ /* 0x001fea0003800000 */
.L_x_585:
[----:B------:R-:W-:-:S05]  /*29af0*/  VIADD R7, R7, 0x1 ;  /* 0x0000000107077836 */ /* 0x000fca0000000000 */
[----:B------:R-:W-:-:S04]  /*29b00*/  ISETP.NE.AND P0, PT, R7, 0x3, PT ;  /* 0x000000030700780c */ /* 0x000fc80003f05270 */
[----:B0-----:R-:W-:Y:S02]  /*29b10*/  SEL R3, RZ, 0x1, P0 ;  /* 0x00000001ff037807 */ /* 0x001fe40000000000 */
[----:B------:R-:W-:Y:S02]  /*29b20*/  SEL R7, R7, RZ, P0 ;  /* 0x000000ff07077207 */ /* 0x000fe40000000000 */
[----:B------:R-:W-:-:S03]  /*29b30*/  LOP3.LUT R5, R6, R3, RZ, 0x3c, !PT ;  /* 0x0000000306057212 */ /* 0x000fc600078e3cff */
[----:B------:R-:W-:Y:S01]  /*29b40*/  IMAD R3, R7, 0x8, R0 ;  /* 0x0000000807037824 */ /* 0x000fe200078e0200 */
[----:B------:R-:W-:-:S04]  /*29b50*/  SHF.L.U32 R2, R5, 0x1f, RZ ;  /* 0x0000001f05027819 */ /* 0x000fc800000006ff */
[----:B------:R-:W0:Y:S02]  /*29b60*/  SYNCS.PHASECHK.TRANS64.TRYWAIT P0, [R3+URZ], R2 ;  /* 0x00000002030075a7 */ /* 0x000e24000800017f */
[----:B0-----:R-:W-:Y:S05]  /*29b70*/  @!P0 BRA `(.L_x_576) ;  /* 0x0000000000d48947 */ /* 0x001fea0003800000 */
.L_x_586:
[----:B0-----:R-:W-:-:S05]  /*29b80*/  VIADD R2, R7, 0x1 ;  /* 0x0000000107027836 */ /* 0x001fca0000000000 */
[----:B------:R-:W-:-:S04]  /*29b90*/  ISETP.NE.AND P0, PT, R2, 0x3, PT ;  /* 0x000000030200780c */ /* 0x000fc80003f05270 */
[----:B------:R-:W-:Y:S02]  /*29ba0*/  SEL R4, RZ, 0x1, P0 ;  /* 0x00000001ff047807 */ /* 0x000fe40000000000 */
[----:B------:R-:W-:Y:S02]  /*29bb0*/  SEL R3, R2, RZ, P0 ;  /* 0x000000ff02037207 */ /* 0x000fe40000000000 */
[----:B------:R-:W-:-:S03]  /*29bc0*/  LOP3.LUT R4, R5, R4, RZ, 0x3c, !PT ;  /* 0x0000000405047212 */ /* 0x000fc600078e3cff */
[----:B------:R-:W-:Y:S01]  /*29bd0*/  IMAD R3, R3, 0x8, R0 ;  /* 0x0000000803037824 */ /* 0x000fe200078e0200 */
[----:B------:R-:W-:-:S07]  /*29be0*/  SHF.L.U32 R0, R4, 0x1f, RZ ;  /* 0x0000001f04007819 */ /* 0x000fce00000006ff */
.L_x_577:
[----:B0-----:R0:W1:Y:S02]  /*29bf0*/  SYNCS.PHASECHK.TRANS64.TRYWAIT P0, [R3+URZ], R0 ;  /* 0x00000000030075a7 */ /* 0x001064000800017f */
[----:B-1----:R-:W-:Y:S05]  /*29c00*/  @!P0 NANOSLEEP.SYNCS 0x989680 ;  /* 0x009896800000895d */ /* 0x002fea0003900000 */
[----:B------:R-:W1:Y:S02]  /*29c10*/  @!P0 SYNCS.PHASECHK.TRANS64 P0, [R3+URZ], R0 ;  /* 0x00000000030085a7 */ /* 0x000e64000800007f */
[----:B-1----:R-:W-:Y:S05]  /*29c20*/  @!P0 BRA `(.L_x_577) ;  /* 0xfffffffc00f08947 */ /* 0x002fea000383ffff */
.L_x_573:
[----:B------:R-:W-:Y:S05]  /*29c30*/  BSYNC B0 ;  /* 0x0000000000007941 */ /* 0x000fea0003800000 */
.L_x_572:
[----:B------:R-:W-:Y:S05]  /*29c40*/  EXIT ;  /* 0x000000000000794d */ /* 0x000fea0003800000 */
.L_x_21:
[----:B--2---:R-:W-:-:S04]  /*29c50*/  IMAD.U32 R3, RZ, RZ, UR6 ;  /* 0x00000006ff037e24 */ /* 0x004fc8000f8e00ff */
[----:B------:R2:W3:Y:S03]  /*29c60*/  SYNCS.PHASECHK.TRANS64.TRYWAIT P0, [R3+URZ], R0 ;  /* 0x00000000030075a7 */ /* 0x0004e6000800017f */
[----:B---3--:R-:W-:Y:S05]  /*29c70*/  @!P0 NANOSLEEP.SYNCS 0x989680 ;  /* 0x009896800000895d */ /* 0x008fea0003900000 */
[----:B------:R-:W3:Y:S02]  /*29c80*/  @!P0 SYNCS.PHASECHK.TRANS64 P0, [R3+URZ], R0 ;  /* 0x00000000030085a7 */ /* 0x000ee4000800007f */
[----:B---3--:R-:W-:Y:S05]  /*29c90*/  @!P0 BRA `(.L_x_21) ;  /* 0xfffffffc00ec8947 */ /* 0x008fea000383ffff */
[----:B------:R-:W-:Y:S05]  /*29ca0*/  BRA `(.L_x_20) ;  /* 0xfffffd9000447947 */ /* 0x000fea000383ffff */
.L_x_27:
[----:B-----5:R2:W-:Y:S02]  /*29cb0*/  STL [R1+0x470], R2 ;  /* 0x0004700201007387 */ /* 0x0205e40000100800 */
[----:B--2---:R-:W-:-:S04]  /*29cc0*/  IMAD.U32 R2, RZ, RZ, UR16 ;  /* 0x00000010ff027e24 */ /* 0x004fc8000f8e00ff */
[----:B------:R2:W3:Y:S03]  /*29cd0*/  SYNCS.PHASECHK.TRANS64.TRYWAIT P0, [R2+URZ], R0 ;  /* 0x00000000020075a7 */ /* 0x0004e6000800017f */
[----:B---3--:R-:W-:Y:S05]  /*29ce0*/  @!P0 NANOSLEEP.SYNCS 0x989680 ;  /* 0x009896800000895d */ /* 0x008fea0003900000 */
[----:B------:R2:W3:Y:S02]  /*29cf0*/  @!P0 SYNCS.PHASECHK.TRANS64 P0, [R2+URZ], R0 ;  /* 0x00000000020085a7 */ /* 0x0004e4000800007f */
[----:B--2---:R2:W5:Y:S02]  /*29d00*/  LDL.LU R2, [R1+0x470] ;  /* 0x0004700001027983 */ /* 0x0045640000300800 */
[----:B--23--:R-:W-:Y:S05]  /*29d10*/  @!P0 BRA `(.L_x_27) ;  /* 0xfffffffc00e48947 */ /* 0x00cfea000383ffff */
[----:B------:R-:W-:Y:S05]  /*29d20*/  BRA `(.L_x_26) ;  /* 0xfffffdf000f87947 */ /* 0x000fea000383ffff */
.L_x_560:
[----:B------:R-:W-:Y:S01]  /*29d30*/  BSSY B1, `(.L_x_578) ;  /* 0x0000006000017945 */ /* 0x000fe20003800000 */
[----:B------:R-:W-:-:S07]  /*29d40*/  IMAD.MOV.U32 R2, RZ, RZ, -0x1 ;  /* 0xffffffffff027424 */ /* 0x000fce00078e00ff */
[----:B------:R-:W-:Y:S05]  /*29d50*/  WARPSYNC.COLLECTIVE R2, `(.L_x_579) ;  /* 0x00000000020c7348 */ /* 0x000fea0003c00000 */
[----:B------:R-:W-:Y:S02]  /*29d60*/  ELECT P0, UR62, PT ;  /* 0x00000000003e782f */ /* 0x000fe40003800000 */
[----:B------:R-:W-:Y:S01]  /*29d70*/  MOV R2, UR62 ;  /* 0x0000003e00027c02 */ /* 0x000fe20008000f00 */
[----:B------:R-:W-:Y:S10]  /*29d80*/  ENDCOLLECTIVE ;  /* 0x000000000000791b */ /* 0x000ff40003800000 */
.L_x_579:
[----:B------:R-:W-:Y:S05]  /*29d90*/  BSYNC B1 ;  /* 0x0000000000017941 */ /* 0x000fea0003800000 */
.L_x_578:
[----:B------:R-:W-:Y:S05]  /*29da0*/  BRA `(.L_x_580) ;  /* 0xfffffff000347947 */ /* 0x000fea000383ffff */
.L_x_563:
[----:B0-----:R0:W1:Y:S02]  /*29db0*/  SYNCS.PHASECHK.TRANS64.TRYWAIT P0, [R12+URZ+0x18], R11 ;  /* 0x0000180b0c0075a7 */ /* 0x001064000800017f */
[----:B-1----:R-:W-:Y:S05]  /*29dc0*/  @!P0 NANOSLEEP.SYNCS 0x989680 ;  /* 0x009896800000895d */ /* 0x002fea0003900000 */
[----:B------:R-:W1:Y:S02]  /*29dd0*/  @!P0 SYNCS.PHASECHK.TRANS64 P0, [R12+URZ+0x18], R11 ;  /* 0x0000180b0c0085a7 */ /* 0x000e64000800007f */
[----:B-1----:R-:W-:Y:S05]  /*29de0*/  @!P0 BRA `(.L_x_563) ;  /* 0xfffffffc00f08947 */ /* 0x002fea000383ffff */
[----:B------:R-:W-:Y:S05]  /*29df0*/  BRA `(.L_x_581) ;  /* 0xfffffff000707947 */ /* 0x000fea000383ffff */
.L_x_571:
[----:B------:R-:W-:Y:S01]  /*29e00*/  BSSY B0, `(.L_x_582) ;  /* 0x0000006000007945 */ /* 0x000fe20003800000 */
[----:B------:R-:W-:-:S07]  /*29e10*/  IMAD.MOV.U32 R2, RZ, RZ, -0x1 ;  /* 0xffffffffff027424 */ /* 0x000fce00078e00ff */
[----:B------:R-:W-:Y:S05]  /*29e20*/  WARPSYNC.COLLECTIVE R2, `(.L_x_583) ;  /* 0x00000000020c7348 */ /* 0x000fea0003c00000 */
[----:B------:R-:W-:Y:S02]  /*29e30*/  ELECT P0, UR62, PT ;  /* 0x00000000003e782f */ /* 0x000fe40003800000 */
[----:B------:R-:W-:Y:S01]  /*29e40*/  MOV R2, UR62 ;  /* 0x0000003e00027c02 */ /* 0x000fe20008000f00 */
[----:B------:R-:W-:Y:S10]  /*29e50*/  ENDCOLLECTIVE ;  /* 0x000000000000791b */ /* 0x000ff40003800000 */
.L_x_583:
[----:B------:R-:W-:Y:S05]  /*29e60*/  BSYNC B0 ;  /* 0x0000000000007941 */ /* 0x000fea0003800000 */
.L_x_582:
[----:B------:R-:W-:Y:S05]  /*29e70*/  BRA `(.L_x_584) ;  /* 0xfffffff800e07947 */ /* 0x000fea000383ffff */
.L_x_575:
[----:B0-----:R0:W1:Y:S02]  /*29e80*/  SYNCS.PHASECHK.TRANS64.TRYWAIT P0, [R3+URZ], R2 ;  /* 0x00000002030075a7 */ /* 0x001064000800017f */
[----:B-1----:R-:W-:Y:S05]  /*29e90*/  @!P0 NANOSLEEP.SYNCS 0x989680 ;  /* 0x009896800000895d */ /* 0x002fea0003900000 */
[----:B------:R-:W1:Y:S02]  /*29ea0*/  @!P0 SYNCS.PHASECHK.TRANS64 P0, [R3+URZ], R2 ;  /* 0x00000002030085a7 */ /* 0x000e64000800007f */
[----:B-1----:R-:W-:Y:S05]  /*29eb0*/  @!P0 BRA `(.L_x_575) ;  /* 0xfffffffc00f08947 */ /* 0x002fea000383ffff */
[----:B------:R-:W-:Y:S05]  /*29ec0*/  BRA `(.L_x_585) ;  /* 0xfffffffc00087947 */ /* 0x000fea000383ffff */
.L_x_576:
[----:B0-----:R0:W1:Y:S02]  /*29ed0*/  SYNCS.PHASECHK.TRANS64.TRYWAIT P0, [R3+URZ], R2 ;  /* 0x00000002030075a7 */ /* 0x001064000800017f */
[----:B-1----:R-:W-:Y:S05]  /*29ee0*/  @!P0 NANOSLEEP.SYNCS 0x989680 ;  /* 0x009896800000895d */ /* 0x002fea0003900000 */
[----:B------:R-:W1:Y:S02]  /*29ef0*/  @!P0 SYNCS.PHASECHK.TRANS64 P0, [R3+URZ], R2 ;  /* 0x00000002030085a7 */ /* 0x000e64000800007f */
[----:B-1----:R-:W-:Y:S05]  /*29f00*/  @!P0 BRA `(.L_x_576) ;  /* 0xfffffffc00f08947 */ /* 0x002fea000383ffff */
[----:B------:R-:W-:Y:S05]  /*29f10*/  BRA `(.L_x_586) ;  /* 0xfffffffc00187947 */ /* 0x000fea000383ffff */
.L_x_587:
[----:B------:R-:W-:-:S00]  /*29f20*/  BRA `(.L_x_587) ;  /* 0xfffffffc00fc7947 */ /* 0x000fc0000383ffff */
[----:B------:R-:W-:-:S00]  /*29f30*/  NOP ;  /* 0x0000000000007918 */ /* 0x000fc00000000000 */
        /* <DEDUP_REMOVED lines=12> */
.L_x_588:


//--------------------- .nv.shared._ZN7cutlass13device_kernelINS_4gemm6kernel13GemmUniversalIN4cute5tupleIJiiiiEEENS1_10collective13CollectiveMmaINS1_37MainloopSm90TmaGmmaWarpSpecializedFP8ILi3ENS5_IJNS4_1CILi2EEESB_NSA_ILi1EEEEEENS1_35KernelTmaWarpSpecializedCooperativeEEENS5_IJNSA_ILi256EEESG_NSA_ILi128EEEEEENS_12float_e5m2_tENS5_IJlSC_lEEESJ_SK_NS4_8TiledMMAINS4_8MMA_AtomIJNS4_4SM904GMMA31MMA_64x256x32_F32E5M2E5M2_SS_TNILNSO_7ScaleInE1ELSQ_1EEEEEENS4_6LayoutINS5_IJSB_SC_SC_EEENS5_IJSC_NSA_ILi0EEESV_EEEEENS5_IJNS4_10UnderscoreESY_SY_EEEEENS4_23SM90_TMA_LOAD_MULTICASTENS4_14ComposedLayoutINS4_7SwizzleILi3ELi4ELi3EEENS4_18smem_ptr_flag_bitsILi8EEENST_INS5_IJNSA_ILi8EEESH_EEENS5_IJSH_SC_EEEEEEEvNS4_8identityES11_S1B_vS1C_EENS_8epilogue10collective6detail29Sm90TmaWarpSpecializedAdapterINS1F_15DefaultEpilogueISJ_SK_SK_NS1E_6thread17LinearCombinationISJ_Li1EffLNS1J_9ScaleType4KindE0ELNS_15FloatRoundStyleE2ESJ_EENS1_15EpilogueDefaultEEEEEvvEEEEvNT_6ParamsE --------------------------
	.section	.nv.shared._ZN7cutlass13device_kernelINS_4gemm6kernel13GemmUniversalIN4cute5tupleIJiiiiEEENS1_10collective13CollectiveMmaINS1_37MainloopSm90TmaGmmaWarpSpecializedFP8ILi3ENS5_IJNS4_1CILi2EEESB_NSA_ILi1EEEEEENS1_35KernelTmaWarpSpecializedCooperativeEEENS5_IJNSA_ILi256EEESG_NSA_ILi128EEEEEENS_12float_e5m2_tENS5_IJlSC_lEEESJ_SK_NS4_8TiledMMAINS4_8MMA_AtomIJNS4_4SM904GMMA31MMA_64x256x32_F32E5M2E5M2_SS_TNILNSO_7ScaleInE1ELSQ_1EEEEEENS4_6LayoutINS5_IJSB_SC_SC_EEENS5_IJSC_NSA_ILi0EEESV_EEEEENS5_IJNS4_10UnderscoreESY_SY_EEEEENS4_23SM90_TMA_LOAD_MULTICASTENS4_14ComposedLayoutINS4_7SwizzleILi3ELi4ELi3EEENS4_18smem_ptr_flag_bitsILi8EEENST_INS5_IJNSA_ILi8EEESH_EEENS5_IJSH_SC_EEEEEEEvNS4_8identityES11_S1B_vS1C_EENS_8epilogue10collective6detail29Sm90TmaWarpSpecializedAdapterINS1F_15DefaultEpilogueISJ_SK_SK_NS1E_6thread17LinearCombinationISJ_Li1EffLNS1J_9ScaleType4KindE0ELNS_15FloatRoundStyleE2ESJ_EENS1_15EpilogueDefaultEEEEEvvEEEEvNT_6ParamsE,"aw",@nobits
	.sectionflags	@""
	.align	16
	.zero		1024


//--------------------- .nv.shared.reserved.0     --------------------------
	.section	.nv.shared.reserved.0,"aw",@nobits
	.weak		__nv_reservedSMEM_offset_0_alias
	.size		__nv_reservedSMEM_offset_0_alias, 0, 0
	.other		__nv_reservedSMEM_offset_0_alias,@"STO_CUDA_RESERVED_SHARED STV_DEFAULT"
__nv_reservedSMEM_offset_0_alias:
	.zero		0


//--------------------- .nv.global                --------------------------
	.section	.nv.global,"aw",@nobits
.nv.global:
	.type		_ZN39_INTERNAL_78ea4b30_4_k_cu_9a477d40_50744cute1_E,@object
	.size		_ZN39_INTERNAL_78ea4b30_4_k_cu_9a477d40_50744cute1_E,(_ZN39_INTERNAL_78ea4b30_4_k_cu_9a477d40_50744cuda3std3__45__cpo6cbeginE - _ZN39_INTERNAL_78ea4b30_4_k_cu_9a477d40_50744cute1_E)
_ZN39_INTERNAL_78ea4b30_4_k_cu_9a477d40_50744cute1_E:
	.zero		1
	.type		_ZN39_INTERNAL_78ea4b30_4_k_cu_9a477d40_50744cuda3std3__45__cpo6cbeginE,@object
	.size		_ZN39_INTERNAL_78ea4b30_4_k_cu_9a477d40_50744cuda3std3__45__cpo6cbeginE,(_ZN39_INTERNAL_78ea4b30_4_k_cu_9a477d40_50744cuda3std3__48in_placeE - _ZN39_INTERNAL_78ea4b30_4_k_cu_9a477d40_50744cuda3std3__45__cpo6cbeginE)
_ZN39_INTERNAL_78ea4b30_4_k_cu_9a477d40_50744cuda3std3__45__cpo6cbeginE:
	.zero		1
	.type		_ZN39_INTERNAL_78ea4b30_4_k_cu_9a477d40_50744cuda3std3__48in_placeE,@object
	.size		_ZN39_INTERNAL_78ea4b30_4_k_cu_9a477d40_50744cuda3std3__48in_placeE,(_ZN39_INTERNAL_78ea4b30_4_k_cu_9a477d40_50744cuda3std6ranges3__45__cpo9iter_moveE - _ZN39_INTERNAL_78ea4b30_4_k_cu_9a477d40_50744cuda3std3__48in_placeE)
_ZN39_INTERNAL_78ea4b30_4_k_cu_9a477d40_50744cuda3std3__48in_placeE:
	.zero		1
	.type		_ZN39_INTERNAL_78ea4b30_4_k_cu_9a477d40_50744cuda3std6ranges3__45__cpo9iter_moveE,@object
	.size		_ZN39_INTERNAL_78ea4b30_4_k_cu_9a477d40_50744cuda3std6ranges3__45__cpo9iter_moveE,(_ZN39_INTERNAL_78ea4b30_4_k_cu_9a477d40_50744cuda3std3__45__cpo5beginE - _ZN39_INTERNAL_78ea4b30_4_k_cu_9a477d40_50744cuda3std6ranges3__45__cpo9iter_moveE)
_ZN39_INTERNAL_78ea4b30_4_k_cu_9a477d40_50744cuda3std6ranges3__45__cpo9iter_moveE:
	.zero		1
	.type		_ZN39_INTERNAL_78ea4b30_4_k_cu_9a477d40_50744cuda3std3__45__cpo5beginE,@object
	.size		_ZN39_INTERNAL_78ea4b30_4_k_cu_9a477d40_50744cuda3std3__45__cpo5beginE,(_ZN39_INTERNAL_78ea4b30_4_k_cu_9a477d40_50744cuda3std3__441_GLOBAL__N__78ea4b30_4_k_cu_9a477d40_50746ignoreE - _ZN39_INTERNAL_78ea4b30_4_k_cu_9a477d40_50744cuda3std3__45__cpo5beginE)
_ZN39_INTERNAL_78ea4b30_4_k_cu_9a477d40_50744cuda3std3__45__cpo5beginE:
	.zero		1
	.type		_ZN39_INTERNAL_78ea4b30_4_k_cu_9a477d40_50744cuda3std3__441_GLOBAL__N__78ea4b30_4_k_cu_9a477d40_50746ignoreE,@object
	.size		_ZN39_INTERNAL_78ea4b30_4_k_cu_9a477d40_50744cuda3std3__441_GLOBAL__N__78ea4b30_4_k_cu_9a477d40_50746ignoreE,(_ZN39_INTERNAL_78ea4b30_4_k_cu_9a477d40_50744cute7productE - _ZN39_INTERNAL_78ea4b30_4_k_cu_9a477d40_50744cuda3std3__441_GLOBAL__N__78ea4b30_4_k_cu_9a477d40_50746ignoreE)
_ZN39_INTERNAL_78ea4b30_4_k_cu_9a477d40_50744cuda3std3__441_GLOBAL__N__78ea4b30_4_k_cu_9a477d40_50746ignoreE:
	.zero		1
	.type		_ZN39_INTERNAL_78ea4b30_4_k_cu_9a477d40_50744cute7productE,@object
	.size		_ZN39_INTERNAL_78ea4b30_4_k_cu_9a477d40_50744cute7productE,(_ZN39_INTERNAL_78ea4b30_4_k_cu_9a477d40_50744cuda3std3__45__cpo3endE - _ZN39_INTERNAL_78ea4b30_4_k_cu_9a477d40_50744cute7productE)
_ZN39_INTERNAL_78ea4b30_4_k_cu_9a477d40_50744cute7productE:
	.zero		1
	.type		_ZN39_INTERNAL_78ea4b30_4_k_cu_9a477d40_50744cuda3std3__45__cpo3endE,@object
	.size		_ZN39_INTERNAL_78ea4b30_4_k_cu_9a477d40_50744cuda3std3__45__cpo3endE,(_ZN39_INTERNAL_78ea4b30_4_k_cu_9a477d40_50744cuda3std3__419piecewise_constructE - _ZN39_INTERNAL_78ea4b30_4_k_cu_9a477d40_50744cuda3std3__45__cpo3endE)
_ZN39_INTERNAL_78ea4b30_4_k_cu_9a477d40_50744cuda3std3__45__cpo3endE:
	.zero		1
	.type		_ZN39_INTERNAL_78ea4b30_4_k_cu_9a477d40_50744cuda3std3__419piecewise_constructE,@object
	.size		_ZN39_INTERNAL_78ea4b30_4_k_cu_9a477d40_50744cuda3std3__419piecewise_constructE,(_ZN39_INTERNAL_78ea4b30_4_k_cu_9a477d40_50744cuda3std3__45__cpo4cendE - _ZN39_INTERNAL_78ea4b30_4_k_cu_9a477d40_50744cuda3std3__419piecewise_constructE)
_ZN39_INTERNAL_78ea4b30_4_k_cu_9a477d40_50744cuda3std3__419piecewise_constructE:
	.zero		1
	.type		_ZN39_INTERNAL_78ea4b30_4_k_cu_9a477d40_50744cuda3std3__45__cpo4cendE,@object
	.size		_ZN39_INTERNAL_78ea4b30_4_k_cu_9a477d40_50744cuda3std3__45__cpo4cendE,(_ZN39_INTERNAL_78ea4b30_4_k_cu_9a477d40_50744cuda3std6ranges3__45__cpo4swapE - _ZN39_INTERNAL_78ea4b30_4_k_cu_9a477d40_50744cuda3std3__45__cpo4cendE)
_ZN39_INTERNAL_78ea4b30_4_k_cu_9a477d40_50744cuda3std3__45__cpo4cendE:
	.zero		1
	.type		_ZN39_INTERNAL_78ea4b30_4_k_cu_9a477d40_50744cuda3std6ranges3__45__cpo4swapE,@object
	.size		_ZN39_INTERNAL_78ea4b30_4_k_cu_9a477d40_50744cuda3std6ranges3__45__cpo4swapE,(.L_7 - _ZN39_INTERNAL_78ea4b30_4_k_cu_9a477d40_50744cuda3std6ranges3__45__cpo4swapE)
_ZN39_INTERNAL_78ea4b30_4_k_cu_9a477d40_50744cuda3std6ranges3__45__cpo4swapE:
	.zero		1
.L_7:


//--------------------- .nv.constant0._ZN7cutlass13device_kernelINS_4gemm6kernel13GemmUniversalIN4cute5tupleIJiiiiEEENS1_10collective13CollectiveMmaINS1_37MainloopSm90TmaGmmaWarpSpecializedFP8ILi3ENS5_IJNS4_1CILi2EEESB_NSA_ILi1EEEEEENS1_35KernelTmaWarpSpecializedCooperativeEEENS5_IJNSA_ILi256EEESG_NSA_ILi128EEEEEENS_12float_e5m2_tENS5_IJlSC_lEEESJ_SK_NS4_8TiledMMAINS4_8MMA_AtomIJNS4_4SM904GMMA31MMA_64x256x32_F32E5M2E5M2_SS_TNILNSO_7ScaleInE1ELSQ_1EEEEEENS4_6LayoutINS5_IJSB_SC_SC_EEENS5_IJSC_NSA_ILi0EEESV_EEEEENS5_IJNS4_10UnderscoreESY_SY_EEEEENS4_23SM90_TMA_LOAD_MULTICASTENS4_14ComposedLayoutINS4_7SwizzleILi3ELi4ELi3EEENS4_18smem_ptr_flag_bitsILi8EEENST_INS5_IJNSA_ILi8EEESH_EEENS5_IJSH_SC_EEEEEEEvNS4_8identityES11_S1B_vS1C_EENS_8epilogue10collective6detail29Sm90TmaWarpSpecializedAdapterINS1F_15DefaultEpilogueISJ_SK_SK_NS1E_6thread17LinearCombinationISJ_Li1EffLNS1J_9ScaleType4KindE0ELNS_15FloatRoundStyleE2ESJ_EENS1_15EpilogueDefaultEEEEEvvEEEEvNT_6ParamsE --------------------------
	.section	.nv.constant0._ZN7cutlass13device_kernelINS_4gemm6kernel13GemmUniversalIN4cute5tupleIJiiiiEEENS1_10collective13CollectiveMmaINS1_37MainloopSm90TmaGmmaWarpSpecializedFP8ILi3ENS5_IJNS4_1CILi2EEESB_NSA_ILi1EEEEEENS1_35KernelTmaWarpSpecializedCooperativeEEENS5_IJNSA_ILi256EEESG_NSA_ILi128EEEEEENS_12float_e5m2_tENS5_IJlSC_lEEESJ_SK_NS4_8TiledMMAINS4_8MMA_AtomIJNS4_4SM904GMMA31MMA_64x256x32_F32E5M2E5M2_SS_TNILNSO_7ScaleInE1ELSQ_1EEEEEENS4_6LayoutINS5_IJSB_SC_SC_EEENS5_IJSC_NSA_ILi0EEESV_EEEEENS5_IJNS4_10UnderscoreESY_SY_EEEEENS4_23SM90_TMA_LOAD_MULTICASTENS4_14ComposedLayoutINS4_7SwizzleILi3ELi4ELi3EEENS4_18smem_ptr_flag_bitsILi8EEENST_INS5_IJNSA_ILi8EEESH_EEENS5_IJSH_SC_EEEEEEEvNS4_8identityES11_S1B_vS1C_EENS_8epilogue10collective6detail29Sm90TmaWarpSpecializedAdapterINS1F_15DefaultEpilogueISJ_SK_SK_NS1E_6thread17LinearCombinationISJ_Li1EffLNS1J_9ScaleType4KindE0ELNS_15FloatRoundStyleE2ESJ_EENS1_15EpilogueDefaultEEEEEvvEEEEvNT_6ParamsE,"a",@progbits
	.sectionflags	@""
	.align	4
.nv.constant0._ZN7cutlass13device_kernelINS_4gemm6kernel13GemmUniversalIN4cute5tupleIJiiiiEEENS1_10collective13CollectiveMmaINS1_37MainloopSm90TmaGmmaWarpSpecializedFP8ILi3ENS5_IJNS4_1CILi2EEESB_NSA_ILi1EEEEEENS1_35KernelTmaWarpSpecializedCooperativeEEENS5_IJNSA_ILi256EEESG_NSA_ILi128EEEEEENS_12float_e5m2_tENS5_IJlSC_lEEESJ_SK_NS4_8TiledMMAINS4_8MMA_AtomIJNS4_4SM904GMMA31MMA_64x256x32_F32E5M2E5M2_SS_TNILNSO_7ScaleInE1ELSQ_1EEEEEENS4_6LayoutINS5_IJSB_SC_SC_EEENS5_IJSC_NSA_ILi0EEESV_EEEEENS5_IJNS4_10UnderscoreESY_SY_EEEEENS4_23SM90_TMA_LOAD_MULTICASTENS4_14ComposedLayoutINS4_7SwizzleILi3ELi4ELi3EEENS4_18smem_ptr_flag_bitsILi8EEENST_INS5_IJNSA_ILi8EEESH_EEENS5_IJSH_SC_EEEEEEEvNS4_8identityES11_S1B_vS1C_EENS_8epilogue10collective6detail29Sm90TmaWarpSpecializedAdapterINS1F_15DefaultEpilogueISJ_SK_SK_NS1E_6thread17LinearCombinationISJ_Li1EffLNS1J_9ScaleType4KindE0ELNS_15FloatRoundStyleE2ESJ_EENS1_15EpilogueDefaultEEEEEvvEEEEvNT_6ParamsE:
	.zero		1664


//--------------------- SYMBOLS --------------------------

	.type		.nv.reservedSmem.offset0,@object
	.size		.nv.reservedSmem.offset0,0x4
